//
// Generated by NVIDIA NVVM Compiler
//
// Compiler Build ID: CL-36424714
// Cuda compilation tools, release 13.0, V13.0.88
// Based on NVVM 20.0.0
//

.version 9.0
.target sm_100
.address_size 64

	// .globl	_Z15MatrixMulKernelPfS_S_i
// _ZZ20MatrixMulKernelTiledPfS_S_iE3d_M has been demoted
// _ZZ20MatrixMulKernelTiledPfS_S_iE3d_N has been demoted

.visible .entry _Z15MatrixMulKernelPfS_S_i(
	.param .u64 .ptr .align 1 _Z15MatrixMulKernelPfS_S_i_param_0,
	.param .u64 .ptr .align 1 _Z15MatrixMulKernelPfS_S_i_param_1,
	.param .u64 .ptr .align 1 _Z15MatrixMulKernelPfS_S_i_param_2,
	.param .u32 _Z15MatrixMulKernelPfS_S_i_param_3
)
{
	.reg .pred 	%p<10>;
	.reg .b32 	%r<40>;
	.reg .b32 	%f<67>;
	.reg .b64 	%rd<67>;

	ld.param.u64 	%rd14, [_Z15MatrixMulKernelPfS_S_i_param_0];
	ld.param.u64 	%rd15, [_Z15MatrixMulKernelPfS_S_i_param_1];
	ld.param.u32 	%r18, [_Z15MatrixMulKernelPfS_S_i_param_3];
	cvta.to.global.u64 	%rd1, %rd15;
	cvta.to.global.u64 	%rd2, %rd14;
	mov.u32 	%r19, %ctaid.x;
	mov.u32 	%r20, %ntid.x;
	mov.u32 	%r21, %tid.x;
	mad.lo.s32 	%r1, %r19, %r20, %r21;
	mov.u32 	%r22, %ctaid.y;
	mov.u32 	%r23, %ntid.y;
	mov.u32 	%r24, %tid.y;
	mad.lo.s32 	%r2, %r22, %r23, %r24;
	max.s32 	%r25, %r2, %r1;
	setp.ge.s32 	%p1, %r25, %r18;
	@%p1 bra 	$L__BB0_13;
	mul.lo.s32 	%r3, %r18, %r2;
	and.b32  	%r4, %r18, 7;
	setp.lt.u32 	%p2, %r18, 8;
	mov.f32 	%f66, 0f00000000;
	mov.b32 	%r38, 0;
	@%p2 bra 	$L__BB0_4;
	and.b32  	%r38, %r18, 2147483640;
	neg.s32 	%r36, %r38;
	mul.wide.s32 	%rd16, %r18, 4;
	add.s64 	%rd3, %rd1, %rd16;
	shl.b32 	%r7, %r18, 3;
	mul.wide.s32 	%rd17, %r18, 8;
	add.s64 	%rd4, %rd1, %rd17;
	mul.wide.s32 	%rd18, %r18, 12;
	add.s64 	%rd5, %rd1, %rd18;
	mul.wide.s32 	%rd19, %r18, 16;
	add.s64 	%rd6, %rd1, %rd19;
	mul.wide.s32 	%rd20, %r18, 20;
	add.s64 	%rd7, %rd1, %rd20;
	mul.wide.s32 	%rd21, %r18, 24;
	add.s64 	%rd8, %rd1, %rd21;
	mul.wide.s32 	%rd22, %r18, 28;
	add.s64 	%rd9, %rd1, %rd22;
	mul.wide.u32 	%rd23, %r3, 4;
	add.s64 	%rd24, %rd23, %rd2;
	add.s64 	%rd66, %rd24, 16;
	mov.f32 	%f66, 0f00000000;
	mov.u32 	%r35, %r1;
$L__BB0_3:
	.pragma "nounroll";
	mul.wide.s32 	%rd25, %r35, 4;
	add.s64 	%rd26, %rd3, %rd25;
	add.s64 	%rd27, %rd4, %rd25;
	add.s64 	%rd28, %rd5, %rd25;
	add.s64 	%rd29, %rd6, %rd25;
	add.s64 	%rd30, %rd7, %rd25;
	add.s64 	%rd31, %rd8, %rd25;
	add.s64 	%rd32, %rd9, %rd25;
	add.s64 	%rd33, %rd1, %rd25;
	ld.global.f32 	%f16, [%rd66+-16];
	ld.global.f32 	%f17, [%rd33];
	fma.rn.f32 	%f18, %f16, %f17, %f66;
	ld.global.f32 	%f19, [%rd66+-12];
	ld.global.f32 	%f20, [%rd26];
	fma.rn.f32 	%f21, %f19, %f20, %f18;
	ld.global.f32 	%f22, [%rd66+-8];
	ld.global.f32 	%f23, [%rd27];
	fma.rn.f32 	%f24, %f22, %f23, %f21;
	ld.global.f32 	%f25, [%rd66+-4];
	ld.global.f32 	%f26, [%rd28];
	fma.rn.f32 	%f27, %f25, %f26, %f24;
	ld.global.f32 	%f28, [%rd66];
	ld.global.f32 	%f29, [%rd29];
	fma.rn.f32 	%f30, %f28, %f29, %f27;
	ld.global.f32 	%f31, [%rd66+4];
	ld.global.f32 	%f32, [%rd30];
	fma.rn.f32 	%f33, %f31, %f32, %f30;
	ld.global.f32 	%f34, [%rd66+8];
	ld.global.f32 	%f35, [%rd31];
	fma.rn.f32 	%f36, %f34, %f35, %f33;
	ld.global.f32 	%f37, [%rd66+12];
	ld.global.f32 	%f38, [%rd32];
	fma.rn.f32 	%f66, %f37, %f38, %f36;
	add.s32 	%r36, %r36, 8;
	add.s32 	%r35, %r35, %r7;
	add.s64 	%rd66, %rd66, 32;
	setp.ne.s32 	%p3, %r36, 0;
	@%p3 bra 	$L__BB0_3;
$L__BB0_4:
	setp.eq.s32 	%p4, %r4, 0;
	@%p4 bra 	$L__BB0_12;
	and.b32  	%r13, %r18, 3;
	setp.lt.u32 	%p5, %r4, 4;
	@%p5 bra 	$L__BB0_7;
	add.s32 	%r27, %r38, %r3;
	mul.wide.u32 	%rd34, %r27, 4;
	add.s64 	%rd35, %rd2, %rd34;
	ld.global.f32 	%f40, [%rd35];
	mad.lo.s32 	%r28, %r38, %r18, %r1;
	mul.wide.s32 	%rd36, %r28, 4;
	add.s64 	%rd37, %rd1, %rd36;
	ld.global.f32 	%f41, [%rd37];
	fma.rn.f32 	%f42, %f40, %f41, %f66;
	cvt.u64.u32 	%rd38, %r3;
	cvt.u64.u32 	%rd39, %r38;
	add.s64 	%rd40, %rd39, %rd38;
	shl.b64 	%rd41, %rd40, 2;
	add.s64 	%rd42, %rd2, %rd41;
	ld.global.f32 	%f43, [%rd42+4];
	mul.wide.s32 	%rd43, %r18, 4;
	add.s64 	%rd44, %rd37, %rd43;
	ld.global.f32 	%f44, [%rd44];
	fma.rn.f32 	%f45, %f43, %f44, %f42;
	ld.global.f32 	%f46, [%rd42+8];
	add.s64 	%rd45, %rd44, %rd43;
	ld.global.f32 	%f47, [%rd45];
	fma.rn.f32 	%f48, %f46, %f47, %f45;
	ld.global.f32 	%f49, [%rd42+12];
	add.s64 	%rd46, %rd45, %rd43;
	ld.global.f32 	%f50, [%rd46];
	fma.rn.f32 	%f66, %f49, %f50, %f48;
	add.s32 	%r38, %r38, 4;
$L__BB0_7:
	setp.eq.s32 	%p6, %r13, 0;
	@%p6 bra 	$L__BB0_12;
	setp.eq.s32 	%p7, %r13, 1;
	@%p7 bra 	$L__BB0_10;
	add.s32 	%r29, %r38, %r3;
	mul.wide.u32 	%rd47, %r29, 4;
	add.s64 	%rd48, %rd2, %rd47;
	ld.global.f32 	%f52, [%rd48];
	mad.lo.s32 	%r30, %r38, %r18, %r1;
	mul.wide.s32 	%rd49, %r30, 4;
	add.s64 	%rd50, %rd1, %rd49;
	ld.global.f32 	%f53, [%rd50];
	fma.rn.f32 	%f54, %f52, %f53, %f66;
	cvt.u64.u32 	%rd51, %r3;
	cvt.u64.u32 	%rd52, %r38;
	add.s64 	%rd53, %rd52, %rd51;
	shl.b64 	%rd54, %rd53, 2;
	add.s64 	%rd55, %rd2, %rd54;
	ld.global.f32 	%f55, [%rd55+4];
	mul.wide.s32 	%rd56, %r18, 4;
	add.s64 	%rd57, %rd50, %rd56;
	ld.global.f32 	%f56, [%rd57];
	fma.rn.f32 	%f66, %f55, %f56, %f54;
	add.s32 	%r38, %r38, 2;
$L__BB0_10:
	and.b32  	%r31, %r18, 1;
	setp.eq.b32 	%p8, %r31, 1;
	not.pred 	%p9, %p8;
	@%p9 bra 	$L__BB0_12;
	add.s32 	%r32, %r38, %r3;
	mul.wide.u32 	%rd58, %r32, 4;
	add.s64 	%rd59, %rd2, %rd58;
	ld.global.f32 	%f57, [%rd59];
	mad.lo.s32 	%r33, %r38, %r18, %r1;
	mul.wide.s32 	%rd60, %r33, 4;
	add.s64 	%rd61, %rd1, %rd60;
	ld.global.f32 	%f58, [%rd61];
	fma.rn.f32 	%f66, %f57, %f58, %f66;
$L__BB0_12:
	ld.param.u64 	%rd65, [_Z15MatrixMulKernelPfS_S_i_param_2];
	add.s32 	%r34, %r3, %r1;
	cvta.to.global.u64 	%rd62, %rd65;
	mul.wide.s32 	%rd63, %r34, 4;
	add.s64 	%rd64, %rd62, %rd63;
	st.global.f32 	[%rd64], %f66;
$L__BB0_13:
	ret;

}
	// .globl	_Z20MatrixMulKernelTiledPfS_S_i
.visible .entry _Z20MatrixMulKernelTiledPfS_S_i(
	.param .u64 .ptr .align 1 _Z20MatrixMulKernelTiledPfS_S_i_param_0,
	.param .u64 .ptr .align 1 _Z20MatrixMulKernelTiledPfS_S_i_param_1,
	.param .u64 .ptr .align 1 _Z20MatrixMulKernelTiledPfS_S_i_param_2,
	.param .u32 _Z20MatrixMulKernelTiledPfS_S_i_param_3
)
{
	.reg .pred 	%p<10>;
	.reg .b32 	%r<42>;
	.reg .b32 	%f<63>;
	.reg .b64 	%rd<13>;
	// demoted variable
	.shared .align 4 .b8 _ZZ20MatrixMulKernelTiledPfS_S_iE3d_M[1024];
	// demoted variable
	.shared .align 4 .b8 _ZZ20MatrixMulKernelTiledPfS_S_iE3d_N[1024];
	ld.param.u64 	%rd4, [_Z20MatrixMulKernelTiledPfS_S_i_param_0];
	ld.param.u64 	%rd5, [_Z20MatrixMulKernelTiledPfS_S_i_param_1];
	ld.param.u64 	%rd6, [_Z20MatrixMulKernelTiledPfS_S_i_param_2];
	ld.param.u32 	%r24, [_Z20MatrixMulKernelTiledPfS_S_i_param_3];
	mov.u32 	%r37, %tid.x;
	mov.u32 	%r39, %tid.y;
	mov.u32 	%r25, %ctaid.x;
	mov.u32 	%r26, %ctaid.y;
	shl.b32 	%r27, %r26, 4;
	add.s32 	%r3, %r27, %r39;
	shl.b32 	%r4, %r25, 4;
	add.s32 	%r5, %r4, %r37;
	setp.lt.s32 	%p1, %r24, 1;
	mov.f32 	%f62, 0f00000000;
	@%p1 bra 	$L__BB1_7;
	add.s32 	%r28, %r24, 15;
	shr.u32 	%r29, %r28, 4;
	shl.b32 	%r30, %r39, 6;
	mov.u32 	%r31, _ZZ20MatrixMulKernelTiledPfS_S_iE3d_M;
	add.s32 	%r6, %r31, %r30;
	shl.b32 	%r32, %r37, 2;
	add.s32 	%r7, %r6, %r32;
	mov.u32 	%r33, _ZZ20MatrixMulKernelTiledPfS_S_iE3d_N;
	add.s32 	%r9, %r33, %r32;
	add.s32 	%r8, %r9, %r30;
	neg.s32 	%r41, %r29;
	mad.lo.s32 	%r34, %r39, %r24, %r37;
	add.s32 	%r40, %r34, %r4;
	shl.b32 	%r12, %r24, 4;
	mad.lo.s32 	%r38, %r24, %r3, %r37;
	cvta.to.global.u64 	%rd1, %rd4;
	cvta.to.global.u64 	%rd2, %rd5;
	mov.f32 	%f62, 0f00000000;
$L__BB1_2:
	setp.ge.u32 	%p2, %r3, %r24;
	mul.wide.s32 	%rd7, %r38, 4;
	add.s64 	%rd3, %rd1, %rd7;
	setp.ge.s32 	%p3, %r37, %r24;
	mov.f32 	%f60, 0f00000000;
	or.pred  	%p4, %p2, %p3;
	@%p4 bra 	$L__BB1_4;
	ld.global.f32 	%f60, [%rd3];
$L__BB1_4:
	setp.ge.u32 	%p5, %r5, %r24;
	st.shared.f32 	[%r7], %f60;
	setp.ge.s32 	%p6, %r39, %r24;
	mov.f32 	%f61, 0f00000000;
	or.pred  	%p7, %p6, %p5;
	@%p7 bra 	$L__BB1_6;
	mul.wide.u32 	%rd8, %r40, 4;
	add.s64 	%rd9, %rd2, %rd8;
	ld.global.f32 	%f61, [%rd9];
$L__BB1_6:
	st.shared.f32 	[%r8], %f61;
	bar.sync 	0;
	ld.shared.f32 	%f12, [%r6];
	ld.shared.f32 	%f13, [%r9];
	fma.rn.f32 	%f14, %f12, %f13, %f62;
	ld.shared.f32 	%f15, [%r6+4];
	ld.shared.f32 	%f16, [%r9+64];
	fma.rn.f32 	%f17, %f15, %f16, %f14;
	ld.shared.f32 	%f18, [%r6+8];
	ld.shared.f32 	%f19, [%r9+128];
	fma.rn.f32 	%f20, %f18, %f19, %f17;
	ld.shared.f32 	%f21, [%r6+12];
	ld.shared.f32 	%f22, [%r9+192];
	fma.rn.f32 	%f23, %f21, %f22, %f20;
	ld.shared.f32 	%f24, [%r6+16];
	ld.shared.f32 	%f25, [%r9+256];
	fma.rn.f32 	%f26, %f24, %f25, %f23;
	ld.shared.f32 	%f27, [%r6+20];
	ld.shared.f32 	%f28, [%r9+320];
	fma.rn.f32 	%f29, %f27, %f28, %f26;
	ld.shared.f32 	%f30, [%r6+24];
	ld.shared.f32 	%f31, [%r9+384];
	fma.rn.f32 	%f32, %f30, %f31, %f29;
	ld.shared.f32 	%f33, [%r6+28];
	ld.shared.f32 	%f34, [%r9+448];
	fma.rn.f32 	%f35, %f33, %f34, %f32;
	ld.shared.f32 	%f36, [%r6+32];
	ld.shared.f32 	%f37, [%r9+512];
	fma.rn.f32 	%f38, %f36, %f37, %f35;
	ld.shared.f32 	%f39, [%r6+36];
	ld.shared.f32 	%f40, [%r9+576];
	fma.rn.f32 	%f41, %f39, %f40, %f38;
	ld.shared.f32 	%f42, [%r6+40];
	ld.shared.f32 	%f43, [%r9+640];
	fma.rn.f32 	%f44, %f42, %f43, %f41;
	ld.shared.f32 	%f45, [%r6+44];
	ld.shared.f32 	%f46, [%r9+704];
	fma.rn.f32 	%f47, %f45, %f46, %f44;
	ld.shared.f32 	%f48, [%r6+48];
	ld.shared.f32 	%f49, [%r9+768];
	fma.rn.f32 	%f50, %f48, %f49, %f47;
	ld.shared.f32 	%f51, [%r6+52];
	ld.shared.f32 	%f52, [%r9+832];
	fma.rn.f32 	%f53, %f51, %f52, %f50;
	ld.shared.f32 	%f54, [%r6+56];
	ld.shared.f32 	%f55, [%r9+896];
	fma.rn.f32 	%f56, %f54, %f55, %f53;
	ld.shared.f32 	%f57, [%r6+60];
	ld.shared.f32 	%f58, [%r9+960];
	fma.rn.f32 	%f62, %f57, %f58, %f56;
	bar.sync 	0;
	add.s32 	%r41, %r41, 1;
	setp.ne.s32 	%p8, %r41, 0;
	add.s32 	%r40, %r40, %r12;
	add.s32 	%r39, %r39, 16;
	add.s32 	%r38, %r38, 16;
	add.s32 	%r37, %r37, 16;
	@%p8 bra 	$L__BB1_2;
$L__BB1_7:
	max.s32 	%r35, %r3, %r5;
	setp.ge.s32 	%p9, %r35, %r24;
	@%p9 bra 	$L__BB1_9;
	mad.lo.s32 	%r36, %r24, %r3, %r5;
	cvta.to.global.u64 	%rd10, %rd6;
	mul.wide.u32 	%rd11, %r36, 4;
	add.s64 	%rd12, %rd10, %rd11;
	st.global.f32 	[%rd12], %f62;
$L__BB1_9:
	ret;

}
	// .globl	_Z25MatrixMulKernelTensorCoreP6__halfS0_Pfi
.visible .entry _Z25MatrixMulKernelTensorCoreP6__halfS0_Pfi(
	.param .u64 .ptr .align 1 _Z25MatrixMulKernelTensorCoreP6__halfS0_Pfi_param_0,
	.param .u64 .ptr .align 1 _Z25MatrixMulKernelTensorCoreP6__halfS0_Pfi_param_1,
	.param .u64 .ptr .align 1 _Z25MatrixMulKernelTensorCoreP6__halfS0_Pfi_param_2,
	.param .u32 _Z25MatrixMulKernelTensorCoreP6__halfS0_Pfi_param_3
)
{
	.reg .pred 	%p<2>;
	.reg .b32 	%r<27>;
	.reg .b32 	%f<10>;
	.reg .b64 	%rd<19>;

	ld.param.u64 	%rd1, [_Z25MatrixMulKernelTensorCoreP6__halfS0_Pfi_param_0];
	ld.param.u64 	%rd2, [_Z25MatrixMulKernelTensorCoreP6__halfS0_Pfi_param_1];
	ld.param.u64 	%rd3, [_Z25MatrixMulKernelTensorCoreP6__halfS0_Pfi_param_2];
	ld.param.u32 	%r4, [_Z25MatrixMulKernelTensorCoreP6__halfS0_Pfi_param_3];
	mov.u32 	%r5, %ctaid.x;
	shl.b32 	%r1, %r5, 4;
	mov.u32 	%r6, %ctaid.y;
	shl.b32 	%r2, %r6, 4;
	max.s32 	%r8, %r1, %r2;
	setp.ge.s32 	%p1, %r8, %r4;
	@%p1 bra 	$L__BB2_2;
	cvta.to.global.u64 	%rd4, %rd1;
	cvta.to.global.u64 	%rd5, %rd2;
	cvta.to.global.u64 	%rd6, %rd3;
	mul.lo.s32 	%r9, %r4, %r2;
	cvt.u64.u32 	%rd7, %r9;
	cvt.s64.s32 	%rd8, %r1;
	add.s64 	%rd9, %rd7, %rd8;
	shl.b64 	%rd10, %rd9, 1;
	add.s64 	%rd11, %rd4, %rd10;
	wmma.load.a.sync.aligned.row.m16n16k16.global.f16 	{%r10, %r11, %r12, %r13, %r14, %r15, %r16, %r17}, [%rd11], %r4;
	mul.lo.s32 	%r18, %r4, %r1;
	cvt.s64.s32 	%rd12, %r18;
	cvt.u64.u32 	%rd13, %r2;
	add.s64 	%rd14, %rd12, %rd13;
	shl.b64 	%rd15, %rd14, 1;
	add.s64 	%rd16, %rd5, %rd15;
	wmma.load.b.sync.aligned.col.m16n16k16.global.f16 	{%r19, %r20, %r21, %r22, %r23, %r24, %r25, %r26}, [%rd16], %r4;
	mov.f32 	%f1, 0f00000000;
	wmma.mma.sync.aligned.row.col.m16n16k16.f32.f32 {%f2, %f3, %f4, %f5, %f6, %f7, %f8, %f9}, {%r10, %r11, %r12, %r13, %r14, %r15, %r16, %r17}, {%r19, %r20, %r21, %r22, %r23, %r24, %r25, %r26}, {%f1, %f1, %f1, %f1, %f1, %f1, %f1, %f1};
	shl.b64 	%rd17, %rd9, 2;
	add.s64 	%rd18, %rd6, %rd17;
	wmma.store.d.sync.aligned.row.m16n16k16.global.f32 	[%rd18], {%f2, %f3, %f4, %f5, %f6, %f7, %f8, %f9}, %r4;
$L__BB2_2:
	ret;

}


// ===== COMPILED SASS (sm_100) =====

	.target	sm_100

	.elftype	@"ET_EXEC"


//--------------------- .note.nv.tkinfo           --------------------------
	.section	.note.nv.tkinfo,"",@"SHT_NOTE"
	.sectionflags	@"SHF_NOTE_NV_TKINFO"
	.tkinfo
        /*0018*/ 	.word	0x00000002
        /*0030*/ 	.string	""
        /*0030*/ 	.string	"ptxas"
        /*0030*/ 	.string	"Cuda compilation tools, release 13.0, V13.0.88"
        /*0030*/ 	.string	"Build cuda_13.0.r13.0/compiler.36424714_0"
        /*0030*/ 	.string	"-arch sm_100 -m 64 "



//--------------------- .note.nv.cuinfo           --------------------------
	.section	.note.nv.cuinfo,"",@"SHT_NOTE"
	.sectionflags	@"SHF_NOTE_NV_CUINFO"
        /*0018*/ 	.short	0x0002
        /*001a*/ 	.short	0x0064
        /*001c*/ 	.short	0x0082
	.zero		2


//--------------------- .nv.info                  --------------------------
	.section	.nv.info,"",@"SHT_CUDA_INFO"
	.align	4


	//----- nvinfo : EIATTR_REGCOUNT
	.align		4
        /*0000*/ 	.byte	0x04, 0x2f
        /*0002*/ 	.short	(.L_1 - .L_0)
	.align		4
.L_0:
        /*0004*/ 	.word	index@(_Z15MatrixMulKernelPfS_S_i)
        /*0008*/ 	.word	0x0000001e


	//----- nvinfo : EIATTR_FRAME_SIZE
	.align		4
.L_1:
        /*000c*/ 	.byte	0x04, 0x11
        /*000e*/ 	.short	(.L_3 - .L_2)
	.align		4
.L_2:
        /*0010*/ 	.word	index@(_Z15MatrixMulKernelPfS_S_i)
        /*0014*/ 	.word	0x00000000


	//----- nvinfo : EIATTR_REGCOUNT
	.align		4
.L_3:
        /*0018*/ 	.byte	0x04, 0x2f
        /*001a*/ 	.short	(.L_5 - .L_4)
	.align		4
.L_4:
        /*001c*/ 	.word	index@(_Z20MatrixMulKernelTiledPfS_S_i)
        /*0020*/ 	.word	0x00000020


	//----- nvinfo : EIATTR_FRAME_SIZE
	.align		4
.L_5:
        /*0024*/ 	.byte	0x04, 0x11
        /*0026*/ 	.short	(.L_7 - .L_6)
	.align		4
.L_6:
        /*0028*/ 	.word	index@(_Z20MatrixMulKernelTiledPfS_S_i)
        /*002c*/ 	.word	0x00000000


	//----- nvinfo : EIATTR_REGCOUNT
	.align		4
.L_7:
        /*0030*/ 	.byte	0x04, 0x2f
        /*0032*/ 	.short	(.L_9 - .L_8)
	.align		4
.L_8:
        /*0034*/ 	.word	index@(_Z25MatrixMulKernelTensorCoreP6__halfS0_Pfi)
        /*0038*/ 	.word	0x0000001e


	//----- nvinfo : EIATTR_FRAME_SIZE
	.align		4
.L_9:
        /*003c*/ 	.byte	0x04, 0x11
        /*003e*/ 	.short	(.L_11 - .L_10)
	.align		4
.L_10:
        /*0040*/ 	.word	index@(_Z25MatrixMulKernelTensorCoreP6__halfS0_Pfi)
        /*0044*/ 	.word	0x00000000


	//----- nvinfo : EIATTR_MIN_STACK_SIZE
	.align		4
.L_11:
        /*0048*/ 	.byte	0x04, 0x12
        /*004a*/ 	.short	(.L_13 - .L_12)
	.align		4
.L_12:
        /*004c*/ 	.word	index@(_Z25MatrixMulKernelTensorCoreP6__halfS0_Pfi)
        /*0050*/ 	.word	0x00000000


	//----- nvinfo : EIATTR_MIN_STACK_SIZE
	.align		4
.L_13:
        /*0054*/ 	.byte	0x04, 0x12
        /*0056*/ 	.short	(.L_15 - .L_14)
	.align		4
.L_14:
        /*0058*/ 	.word	index@(_Z20MatrixMulKernelTiledPfS_S_i)
        /*005c*/ 	.word	0x00000000


	//----- nvinfo : EIATTR_MIN_STACK_SIZE
	.align		4
.L_15:
        /*0060*/ 	.byte	0x04, 0x12
        /*0062*/ 	.short	(.L_17 - .L_16)
	.align		4
.L_16:
        /*0064*/ 	.word	index@(_Z15MatrixMulKernelPfS_S_i)
        /*0068*/ 	.word	0x00000000
.L_17:


//--------------------- .nv.compat                --------------------------
	.section	.nv.compat,"",@"SHT_CUDA_COMPAT_INFO"
	.align	4
        /*0000*/ 	.byte	0x02, 0x09, 0x00, 0x00, 0x02, 0x02, 0x01, 0x00, 0x02, 0x05, 0x05, 0x00, 0x03, 0x07, 0x01, 0x01
        /*0010*/ 	.byte	0x02, 0x03, 0x00, 0x00, 0x02, 0x06, 0x01, 0x00, 0x04, 0x0b, 0x08, 0x00, 0x09, 0x00, 0x00, 0x00
        /*0020*/ 	.byte	0x00, 0x00, 0x00, 0x00


//--------------------- .nv.info._Z25MatrixMulKernelTensorCoreP6__halfS0_Pfi --------------------------
	.section	.nv.info._Z25MatrixMulKernelTensorCoreP6__halfS0_Pfi,"",@"SHT_CUDA_INFO"
	.sectionflags	@""
	.align	4


	//----- nvinfo : EIATTR_CUDA_API_VERSION
	.align		4
        /*0000*/ 	.byte	0x04, 0x37
        /*0002*/ 	.short	(.L_19 - .L_18)
.L_18:
        /*0004*/ 	.word	0x00000082


	//----- nvinfo : EIATTR_KPARAM_INFO
	.align		4
.L_19:
        /*0008*/ 	.byte	0x04, 0x17
        /*000a*/ 	.short	(.L_21 - .L_20)
.L_20:
        /*000c*/ 	.word	0x00000000
        /*0010*/ 	.short	0x0003
        /*0012*/ 	.short	0x0018
        /*0014*/ 	.byte	0x00, 0xf0, 0x11, 0x00


	//----- nvinfo : EIATTR_KPARAM_INFO
	.align		4
.L_21:
        /*0018*/ 	.byte	0x04, 0x17
        /*001a*/ 	.short	(.L_23 - .L_22)
.L_22:
        /*001c*/ 	.word	0x00000000
        /*0020*/ 	.short	0x0002
        /*0022*/ 	.short	0x0010
        /*0024*/ 	.byte	0x00, 0xf5, 0x21, 0x00


	//----- nvinfo : EIATTR_KPARAM_INFO
	.align		4
.L_23:
        /*0028*/ 	.byte	0x04, 0x17
        /*002a*/ 	.short	(.L_25 - .L_24)
.L_24:
        /*002c*/ 	.word	0x00000000
        /*0030*/ 	.short	0x0001
        /*0032*/ 	.short	0x0008
        /*0034*/ 	.byte	0x00, 0xf5, 0x21, 0x00


	//----- nvinfo : EIATTR_KPARAM_INFO
	.align		4
.L_25:
        /*0038*/ 	.byte	0x04, 0x17
        /*003a*/ 	.short	(.L_27 - .L_26)
.L_26:
        /*003c*/ 	.word	0x00000000
        /*0040*/ 	.short	0x0000
        /*0042*/ 	.short	0x0000
        /*0044*/ 	.byte	0x00, 0xf5, 0x21, 0x00


	//----- nvinfo : EIATTR_SPARSE_MMA_MASK
	.align		4
.L_27:
        /*0048*/ 	.byte	0x03, 0x50
        /*004a*/ 	.short	0x0000


	//----- nvinfo : EIATTR_WMMA_USED
	.align		4
        /*004c*/ 	.byte	0x01, 0x2b
	.zero		2


	//----- nvinfo : EIATTR_MAXREG_COUNT
	.align		4
        /*0050*/ 	.byte	0x03, 0x1b
        /*0052*/ 	.short	0x00ff


	//----- nvinfo : EIATTR_MERCURY_ISA_VERSION
	.align		4
        /*0054*/ 	.byte	0x03, 0x5f
        /*0056*/ 	.short	0x0101


	//----- nvinfo : EIATTR_VRC_CTA_INIT_COUNT
	.align		4
        /*0058*/ 	.byte	0x02, 0x4a
	.zero		1
	.zero		1


	//----- nvinfo : EIATTR_EXIT_INSTR_OFFSETS
	.align		4
        /*005c*/ 	.byte	0x04, 0x1c
        /*005e*/ 	.short	(.L_29 - .L_28)


	//   ....[0]....
.L_28:
        /*0060*/ 	.word	0x00000080


	//   ....[1]....
        /*0064*/ 	.word	0x00000360


	//----- nvinfo : EIATTR_CBANK_PARAM_SIZE
	.align		4
.L_29:
        /*0068*/ 	.byte	0x03, 0x19
        /*006a*/ 	.short	0x001c


	//----- nvinfo : EIATTR_PARAM_CBANK
	.align		4
        /*006c*/ 	.byte	0x04, 0x0a
        /*006e*/ 	.short	(.L_31 - .L_30)
	.align		4
.L_30:
        /*0070*/ 	.word	index@(.nv.constant0._Z25MatrixMulKernelTensorCoreP6__halfS0_Pfi)
        /*0074*/ 	.short	0x0380
        /*0076*/ 	.short	0x001c


	//----- nvinfo : EIATTR_SW_WAR
	.align		4
.L_31:
        /*0078*/ 	.byte	0x04, 0x36
        /*007a*/ 	.short	(.L_33 - .L_32)
.L_32:
        /*007c*/ 	.word	0x00000008
.L_33:


//--------------------- .nv.info._Z20MatrixMulKernelTiledPfS_S_i --------------------------
	.section	.nv.info._Z20MatrixMulKernelTiledPfS_S_i,"",@"SHT_CUDA_INFO"
	.sectionflags	@""
	.align	4


	//----- nvinfo : EIATTR_CUDA_API_VERSION
	.align		4
        /*0000*/ 	.byte	0x04, 0x37
        /*0002*/ 	.short	(.L_35 - .L_34)
.L_34:
        /*0004*/ 	.word	0x00000082


	//----- nvinfo : EIATTR_KPARAM_INFO
	.align		4
.L_35:
        /*0008*/ 	.byte	0x04, 0x17
        /*000a*/ 	.short	(.L_37 - .L_36)
.L_36:
        /*000c*/ 	.word	0x00000000
        /*0010*/ 	.short	0x0003
        /*0012*/ 	.short	0x0018
        /*0014*/ 	.byte	0x00, 0xf0, 0x11, 0x00


	//----- nvinfo : EIATTR_KPARAM_INFO
	.align		4
.L_37:
        /*0018*/ 	.byte	0x04, 0x17
        /*001a*/ 	.short	(.L_39 - .L_38)
.L_38:
        /*001c*/ 	.word	0x00000000
        /*0020*/ 	.short	0x0002
        /*0022*/ 	.short	0x0010
        /*0024*/ 	.byte	0x00, 0xf5, 0x21, 0x00


	//----- nvinfo : EIATTR_KPARAM_INFO
	.align		4
.L_39:
        /*0028*/ 	.byte	0x04, 0x17
        /*002a*/ 	.short	(.L_41 - .L_40)
.L_40:
        /*002c*/ 	.word	0x00000000
        /*0030*/ 	.short	0x0001
        /*0032*/ 	.short	0x0008
        /*0034*/ 	.byte	0x00, 0xf5, 0x21, 0x00


	//----- nvinfo : EIATTR_KPARAM_INFO
	.align		4
.L_41:
        /*0038*/ 	.byte	0x04, 0x17
        /*003a*/ 	.short	(.L_43 - .L_42)
.L_42:
        /*003c*/ 	.word	0x00000000
        /*0040*/ 	.short	0x0000
        /*0042*/ 	.short	0x0000
        /*0044*/ 	.byte	0x00, 0xf5, 0x21, 0x00


	//----- nvinfo : EIATTR_SPARSE_MMA_MASK
	.align		4
.L_43:
        /*0048*/ 	.byte	0x03, 0x50
        /*004a*/ 	.short	0x0000


	//----- nvinfo : EIATTR_MAXREG_COUNT
	.align		4
        /*004c*/ 	.byte	0x03, 0x1b
        /*004e*/ 	.short	0x00ff


	//----- nvinfo : EIATTR_NUM_BARRIERS
	.align		4
        /*0050*/ 	.byte	0x02, 0x4c
        /*0052*/ 	.byte	0x01
	.zero		1


	//----- nvinfo : EIATTR_MERCURY_ISA_VERSION
	.align		4
        /*0054*/ 	.byte	0x03, 0x5f
        /*0056*/ 	.short	0x0101


	//----- nvinfo : EIATTR_VRC_CTA_INIT_COUNT
	.align		4
        /*0058*/ 	.byte	0x02, 0x4a
	.zero		1
	.zero		1


	//----- nvinfo : EIATTR_EXIT_INSTR_OFFSETS
	.align		4
        /*005c*/ 	.byte	0x04, 0x1c
        /*005e*/ 	.short	(.L_45 - .L_44)


	//   ....[0]....
.L_44:
        /*0060*/ 	.word	0x000005c0


	//   ....[1]....
        /*0064*/ 	.word	0x00000610


	//----- nvinfo : EIATTR_CBANK_PARAM_SIZE
	.align		4
.L_45:
        /*0068*/ 	.byte	0x03, 0x19
        /*006a*/ 	.short	0x001c


	//----- nvinfo : EIATTR_PARAM_CBANK
	.align		4
        /*006c*/ 	.byte	0x04, 0x0a
        /*006e*/ 	.short	(.L_47 - .L_46)
	.align		4
.L_46:
        /*0070*/ 	.word	index@(.nv.constant0._Z20MatrixMulKernelTiledPfS_S_i)
        /*0074*/ 	.short	0x0380
        /*0076*/ 	.short	0x001c


	//----- nvinfo : EIATTR_SW_WAR
	.align		4
.L_47:
        /*0078*/ 	.byte	0x04, 0x36
        /*007a*/ 	.short	(.L_49 - .L_48)
.L_48:
        /*007c*/ 	.word	0x00000008
.L_49:


//--------------------- .nv.info._Z15MatrixMulKernelPfS_S_i --------------------------
	.section	.nv.info._Z15MatrixMulKernelPfS_S_i,"",@"SHT_CUDA_INFO"
	.sectionflags	@""
	.align	4


	//----- nvinfo : EIATTR_CUDA_API_VERSION
	.align		4
        /*0000*/ 	.byte	0x04, 0x37
        /*0002*/ 	.short	(.L_51 - .L_50)
.L_50:
        /*0004*/ 	.word	0x00000082


	//----- nvinfo : EIATTR_KPARAM_INFO
	.align		4
.L_51:
        /*0008*/ 	.byte	0x04, 0x17
        /*000a*/ 	.short	(.L_53 - .L_52)
.L_52:
        /*000c*/ 	.word	0x00000000
        /*0010*/ 	.short	0x0003
        /*0012*/ 	.short	0x0018
        /*0014*/ 	.byte	0x00, 0xf0, 0x11, 0x00


	//----- nvinfo : EIATTR_KPARAM_INFO
	.align		4
.L_53:
        /*0018*/ 	.byte	0x04, 0x17
        /*001a*/ 	.short	(.L_55 - .L_54)
.L_54:
        /*001c*/ 	.word	0x00000000
        /*0020*/ 	.short	0x0002
        /*0022*/ 	.short	0x0010
        /*0024*/ 	.byte	0x00, 0xf5, 0x21, 0x00


	//----- nvinfo : EIATTR_KPARAM_INFO
	.align		4
.L_55:
        /*0028*/ 	.byte	0x04, 0x17
        /*002a*/ 	.short	(.L_57 - .L_56)
.L_56:
        /*002c*/ 	.word	0x00000000
        /*0030*/ 	.short	0x0001
        /*0032*/ 	.short	0x0008
        /*0034*/ 	.byte	0x00, 0xf5, 0x21, 0x00


	//----- nvinfo : EIATTR_KPARAM_INFO
	.align		4
.L_57:
        /*0038*/ 	.byte	0x04, 0x17
        /*003a*/ 	.short	(.L_59 - .L_58)
.L_58:
        /*003c*/ 	.word	0x00000000
        /*0040*/ 	.short	0x0000
        /*0042*/ 	.short	0x0000
        /*0044*/ 	.byte	0x00, 0xf5, 0x21, 0x00


	//----- nvinfo : EIATTR_SPARSE_MMA_MASK
	.align		4
.L_59:
        /*0048*/ 	.byte	0x03, 0x50
        /*004a*/ 	.short	0x0000


	//----- nvinfo : EIATTR_MAXREG_COUNT
	.align		4
        /*004c*/ 	.byte	0x03, 0x1b
        /*004e*/ 	.short	0x00ff


	//----- nvinfo : EIATTR_MERCURY_ISA_VERSION
	.align		4
        /*0050*/ 	.byte	0x03, 0x5f
        /*0052*/ 	.short	0x0101


	//----- nvinfo : EIATTR_VRC_CTA_INIT_COUNT
	.align		4
        /*0054*/ 	.byte	0x02, 0x4a
	.zero		1
	.zero		1


	//----- nvinfo : EIATTR_EXIT_INSTR_OFFSETS
	.align		4
        /*0058*/ 	.byte	0x04, 0x1c
        /*005a*/ 	.short	(.L_61 - .L_60)


	//   ....[0]....
.L_60:
        /*005c*/ 	.word	0x000000c0


	//   ....[1]....
        /*0060*/ 	.word	0x00000a90


	//----- nvinfo : EIATTR_CBANK_PARAM_SIZE
	.align		4
.L_61:
        /*0064*/ 	.byte	0x03, 0x19
        /*0066*/ 	.short	0x001c


	//----- nvinfo : EIATTR_PARAM_CBANK
	.align		4
        /*0068*/ 	.byte	0x04, 0x0a
        /*006a*/ 	.short	(.L_63 - .L_62)
	.align		4
.L_62:
        /*006c*/ 	.word	index@(.nv.constant0._Z15MatrixMulKernelPfS_S_i)
        /*0070*/ 	.short	0x0380
        /*0072*/ 	.short	0x001c


	//----- nvinfo : EIATTR_SW_WAR
	.align		4
.L_63:
        /*0074*/ 	.byte	0x04, 0x36
        /*0076*/ 	.short	(.L_65 - .L_64)
.L_64:
        /*0078*/ 	.word	0x00000008
.L_65:


//--------------------- .nv.callgraph             --------------------------
	.section	.nv.callgraph,"",@"SHT_CUDA_CALLGRAPH"
	.align	4
	.sectionentsize	8
	.align		4
        /*0000*/ 	.word	0x00000000
	.align		4
        /*0004*/ 	.word	0xffffffff
	.align		4
        /*0008*/ 	.word	0x00000000
	.align		4
        /*000c*/ 	.word	0xfffffffe
	.align		4
        /*0010*/ 	.word	0x00000000
	.align		4
        /*0014*/ 	.word	0xfffffffd
	.align		4
        /*0018*/ 	.word	0x00000000
	.align		4
        /*001c*/ 	.word	0xfffffffc


//--------------------- .text._Z25MatrixMulKernelTensorCoreP6__halfS0_Pfi --------------------------
	.section	.text._Z25MatrixMulKernelTensorCoreP6__halfS0_Pfi,"ax",@progbits
	.align	128
        .global         _Z25MatrixMulKernelTensorCoreP6__halfS0_Pfi
        .type           _Z25MatrixMulKernelTensorCoreP6__halfS0_Pfi,@function
        .size           _Z25MatrixMulKernelTensorCoreP6__halfS0_Pfi,(.L_x_9 - _Z25MatrixMulKernelTensorCoreP6__halfS0_Pfi)
        .other          _Z25MatrixMulKernelTensorCoreP6__halfS0_Pfi,@"STO_CUDA_ENTRY STV_DEFAULT"
_Z25MatrixMulKernelTensorCoreP6__halfS0_Pfi:
.text._Z25MatrixMulKernelTensorCoreP6__halfS0_Pfi:
[----:B------:R-:W-:Y:S01]  /*0000*/  LDC R1, c[0x0][0x37c] ;  /* 0x0000df00ff017b82 */ /* 0x000fe20000000800 */
[----:B------:R-:W0:Y:S07]  /*0010*/  S2R R13, SR_CTAID.X ;  /* 0x00000000000d7919 */ /* 0x000e2e0000002500 */
[----:B------:R-:W1:Y:S01]  /*0020*/  LDC R8, c[0x0][0x398] ;  /* 0x0000e600ff087b82 */ /* 0x000e620000000800 */
[----:B------:R-:W2:Y:S01]  /*0030*/  S2R R3, SR_CTAID.Y ;  /* 0x0000000000037919 */ /* 0x000ea20000002600 */
[----:B0-----:R-:W-:-:S02]  /*0040*/  IMAD.SHL.U32 R13, R13, 0x10, RZ ;  /* 0x000000100d0d7824 */ /* 0x001fc400078e00ff */
[----:B--2---:R-:W-:-:S05]  /*0050*/  IMAD.SHL.U32 R3, R3, 0x10, RZ ;  /* 0x0000001003037824 */ /* 0x004fca00078e00ff */
[----:B------:R-:W-:-:S04]  /*0060*/  VIMNMX R5, PT, PT, R13, R3, !PT ;  /* 0x000000030d057248 */ /* 0x000fc80007fe0100 */
[----:B-1----:R-:W-:-:S13]  /*0070*/  ISETP.GE.AND P0, PT, R5, R8, PT ;  /* 0x000000080500720c */ /* 0x002fda0003f06270 */
[----:B------:R-:W-:Y:S05]  /*0080*/  @P0 EXIT ;  /* 0x000000000000094d */ /* 0x000fea0003800000 */
[----:B------:R-:W0:Y:S01]  /*0090*/  S2R R9, SR_LANEID ;  /* 0x0000000000097919 */ /* 0x000e220000000000 */
[----:B------:R-:W1:Y:S01]  /*00a0*/  LDC.64 R4, c[0x0][0x380] ;  /* 0x0000e000ff047b82 */ /* 0x000e620000000a00 */
[-C--:B------:R-:W-:Y:S01]  /*00b0*/  IMAD R0, R3, R8.reuse, RZ ;  /* 0x0000000803007224 */ /* 0x080fe200078e02ff */
[----:B------:R-:W-:Y:S01]  /*00c0*/  SHF.R.U32.HI R12, RZ, 0x1, R8 ;  /* 0x00000001ff0c7819 */ /* 0x000fe20000011608 */
[----:B------:R-:W-:Y:S01]  /*00d0*/  IMAD R10, R13, R8, RZ ;  /* 0x000000080d0a7224 */ /* 0x000fe200078e02ff */
[----:B------:R-:W2:Y:S02]  /*00e0*/  LDCU.64 UR4, c[0x0][0x358] ;  /* 0x00006b00ff0477ac */ /* 0x000ea40008000a00 */
[----:B------:R-:W-:Y:S02]  /*00f0*/  IADD3 R0, P0, PT, R0, R13, RZ ;  /* 0x0000000d00007210 */ /* 0x000fe40007f1e0ff */
[----:B------:R-:W3:Y:S01]  /*0100*/  LDC.64 R6, c[0x0][0x388] ;  /* 0x0000e200ff067b82 */ /* 0x000ee20000000a00 */
[----:B------:R-:W-:Y:S01]  /*0110*/  IADD3 R11, P1, PT, R3, R10, RZ ;  /* 0x0000000a030b7210 */ /* 0x000fe20007f3e0ff */
[----:B------:R-:W-:Y:S01]  /*0120*/  IMAD.MOV.U32 R3, RZ, RZ, RZ ;  /* 0x000000ffff037224 */ /* 0x000fe200078e00ff */
[----:B------:R-:W-:-:S02]  /*0130*/  LEA.HI.X.SX32 R13, R13, RZ, 0x1, P0 ;  /* 0x000000ff0d0d7211 */ /* 0x000fc400000f0eff */
[----:B------:R-:W-:-:S03]  /*0140*/  LEA.HI.X.SX32 R10, R10, RZ, 0x1, P1 ;  /* 0x000000ff0a0a7211 */ /* 0x000fc600008f0eff */
[----:B------:R-:W4:Y:S01]  /*0150*/  LDC.64 R26, c[0x0][0x390] ;  /* 0x0000e400ff1a7b82 */ /* 0x000f220000000a00 */
[----:B-1----:R-:W-:-:S04]  /*0160*/  LEA R15, P0, R0, R4, 0x1 ;  /* 0x00000004000f7211 */ /* 0x002fc800078008ff */
[----:B------:R-:W-:Y:S02]  /*0170*/  LEA.HI.X R5, R0, R5, R13, 0x1, P0 ;  /* 0x0000000500057211 */ /* 0x000fe400000f0c0d */
[----:B0-----:R-:W-:Y:S02]  /*0180*/  LOP3.LUT R2, R9, 0x3, RZ, 0xc0, !PT ;  /* 0x0000000309027812 */ /* 0x001fe400078ec0ff */
[----:B------:R-:W-:Y:S02]  /*0190*/  SHF.R.U32.HI R9, RZ, 0x2, R9 ;  /* 0x00000002ff097819 */ /* 0x000fe40000011609 */
[----:B---3--:R-:W-:-:S03]  /*01a0*/  LEA R19, P1, R11, R6, 0x1 ;  /* 0x000000060b137211 */ /* 0x008fc600078208ff */
[----:B------:R-:W-:Y:S01]  /*01b0*/  IMAD.WIDE.U32 R2, R9, R12, R2 ;  /* 0x0000000c09027225 */ /* 0x000fe200078e0002 */
[----:B------:R-:W-:Y:S02]  /*01c0*/  LEA.HI.X R7, R11, R7, R10, 0x1, P1 ;  /* 0x000000070b077211 */ /* 0x000fe400008f0c0a */
[C---:B------:R-:W-:Y:S02]  /*01d0*/  LEA R14, P0, R2.reuse, R15, 0x2 ;  /* 0x0000000f020e7211 */ /* 0x040fe400078010ff */
[C---:B------:R-:W-:Y:S02]  /*01e0*/  LEA R18, P1, R2.reuse, R19, 0x2 ;  /* 0x0000001302127211 */ /* 0x040fe400078210ff */
[C-C-:B------:R-:W-:Y:S02]  /*01f0*/  LEA.HI.X R15, R2.reuse, R5, R3.reuse, 0x2, P0 ;  /* 0x00000005020f7211 */ /* 0x140fe400000f1403 */
[----:B------:R-:W-:Y:S01]  /*0200*/  LEA.HI.X R19, R2, R7, R3, 0x2, P1 ;  /* 0x0000000702137211 */ /* 0x000fe200008f1403 */
[----:B------:R-:W-:-:S02]  /*0210*/  IMAD.WIDE.U32 R16, R8, 0x10, R14 ;  /* 0x0000001008107825 */ /* 0x000fc400078e000e */
[----:B--2---:R-:W2:Y:S02]  /*0220*/  LDG.E R10, desc[UR4][R14.64+0x10] ;  /* 0x000010040e0a7981 */ /* 0x004ea4000c1e1900 */
[----:B------:R-:W-:Y:S02]  /*0230*/  IMAD.WIDE.U32 R20, R8, 0x10, R18 ;  /* 0x0000001008147825 */ /* 0x000fe400078e0012 */
[----:B------:R-:W2:Y:S04]  /*0240*/  LDG.E R4, desc[UR4][R18.64] ;  /* 0x0000000412047981 */ /* 0x000ea8000c1e1900 */
[----:B------:R0:W2:Y:S04]  /*0250*/  LDG.E R5, desc[UR4][R18.64+0x10] ;  /* 0x0000100412057981 */ /* 0x0000a8000c1e1900 */
[----:B------:R-:W2:Y:S04]  /*0260*/  LDG.E R8, desc[UR4][R14.64] ;  /* 0x000000040e087981 */ /* 0x000ea8000c1e1900 */
[----:B------:R-:W2:Y:S04]  /*0270*/  LDG.E R9, desc[UR4][R16.64] ;  /* 0x0000000410097981 */ /* 0x000ea8000c1e1900 */
[----:B------:R-:W2:Y:S04]  /*0280*/  LDG.E R11, desc[UR4][R16.64+0x10] ;  /* 0x00001004100b7981 */ /* 0x000ea8000c1e1900 */
[----:B------:R-:W3:Y:S04]  /*0290*/  LDG.E R22, desc[UR4][R20.64] ;  /* 0x0000000414167981 */ /* 0x000ee8000c1e1900 */
[----:B------:R-:W3:Y:S01]  /*02a0*/  LDG.E R23, desc[UR4][R20.64+0x10] ;  /* 0x0000100414177981 */ /* 0x000ee2000c1e1900 */
[----:B----4-:R-:W-:-:S04]  /*02b0*/  LEA R25, P0, R0, R26, 0x2 ;  /* 0x0000001a00197211 */ /* 0x010fc800078010ff */
[----:B------:R-:W-:Y:S02]  /*02c0*/  LEA.HI.X R13, R0, R27, R13, 0x2, P0 ;  /* 0x0000001b000d7211 */ /* 0x000fe400000f140d */
[----:B0-----:R-:W-:-:S04]  /*02d0*/  LEA R18, P0, R2, R25, 0x3 ;  /* 0x0000001902127211 */ /* 0x001fc800078018ff */
[----:B------:R-:W-:-:S03]  /*02e0*/  LEA.HI.X R19, R2, R13, R3, 0x3, P0 ;  /* 0x0000000d02137211 */ /* 0x000fc600000f1c03 */
[----:B------:R-:W-:Y:S01]  /*02f0*/  IMAD.WIDE.U32 R12, R12, 0x40, R18 ;  /* 0x000000400c0c7825 */ /* 0x000fe200078e0012 */
[C---:B--2---:R-:W-:Y:S08]  /*0300*/  HMMA.16816.F32 R4, R8.reuse, R4, RZ ;  /* 0x000000040804723c */ /* 0x044ff000000018ff */
[----:B---3--:R-:W-:Y:S11]  /*0310*/  HMMA.16816.F32 R8, R8, R22, RZ ;  /* 0x000000160808723c */ /* 0x008ff600000018ff */
[----:B------:R-:W-:Y:S04]  /*0320*/  STG.E.64 desc[UR4][R18.64], R4 ;  /* 0x0000000412007986 */ /* 0x000fe8000c101b04 */
[----:B------:R-:W-:Y:S04]  /*0330*/  STG.E.64 desc[UR4][R12.64], R6 ;  /* 0x000000060c007986 */ /* 0x000fe8000c101b04 */
[----:B------:R-:W-:Y:S04]  /*0340*/  STG.E.64 desc[UR4][R18.64+0x20], R8 ;  /* 0x0000200812007986 */ /* 0x000fe8000c101b04 */
[----:B------:R-:W-:Y:S01]  /*0350*/  STG.E.64 desc[UR4][R12.64+0x20], R10 ;  /* 0x0000200a0c007986 */ /* 0x000fe2000c101b04 */
[----:B------:R-:W-:Y:S05]  /*0360*/  EXIT ;  /* 0x000000000000794d */ /* 0x000fea0003800000 */
.L_x_0:
[----:B------:R-:W-:-:S00]  /*0370*/  BRA `(.L_x_0) ;  /* 0xfffffffc00fc7947 */ /* 0x000fc0000383ffff */
[----:B------:R-:W-:-:S00]  /*0380*/  NOP ;  /* 0x0000000000007918 */ /* 0x000fc00000000000 */
[----:B------:R-:W-:-:S00]  /*0390*/  NOP ;  /* 0x0000000000007918 */ /* 0x000fc00000000000 */
[----:B------:R-:W-:-:S00]  /*03a0*/  NOP ;  /* 0x0000000000007918 */ /* 0x000fc00000000000 */
[----:B------:R-:W-:-:S00]  /*03b0*/  NOP ;  /* 0x0000000000007918 */ /* 0x000fc00000000000 */
[----:B------:R-:W-:-:S00]  /*03c0*/  NOP ;  /* 0x0000000000007918 */ /* 0x000fc00000000000 */
[----:B------:R-:W-:-:S00]  /*03d0*/  NOP ;  /* 0x0000000000007918 */ /* 0x000fc00000000000 */
[----:B------:R-:W-:-:S00]  /*03e0*/  NOP ;  /* 0x0000000000007918 */ /* 0x000fc00000000000 */
[----:B------:R-:W-:-:S00]  /*03f0*/  NOP ;  /* 0x0000000000007918 */ /* 0x000fc00000000000 */
.L_x_9:


//--------------------- .text._Z20MatrixMulKernelTiledPfS_S_i --------------------------
	.section	.text._Z20MatrixMulKernelTiledPfS_S_i,"ax",@progbits
	.align	128
        .global         _Z20MatrixMulKernelTiledPfS_S_i
        .type           _Z20MatrixMulKernelTiledPfS_S_i,@function
        .size           _Z20MatrixMulKernelTiledPfS_S_i,(.L_x_10 - _Z20MatrixMulKernelTiledPfS_S_i)
        .other          _Z20MatrixMulKernelTiledPfS_S_i,@"STO_CUDA_ENTRY STV_DEFAULT"
_Z20MatrixMulKernelTiledPfS_S_i:
.text._Z20MatrixMulKernelTiledPfS_S_i:
[----:B------:R-:W-:Y:S01]  /*0000*/  LDC R1, c[0x0][0x37c] ;  /* 0x0000df00ff017b82 */ /* 0x000fe20000000800 */
[----:B------:R-:W0:Y:S01]  /*0010*/  LDCU UR4, c[0x0][0x398] ;  /* 0x00007300ff0477ac */ /* 0x000e220008000800 */
[----:B------:R-:W1:Y:S01]  /*0020*/  S2R R2, SR_TID.Y ;  /* 0x0000000000027919 */ /* 0x000e620000002200 */
[----:B------:R-:W-:Y:S01]  /*0030*/  HFMA2 R25, -RZ, RZ, 0, 0 ;  /* 0x00000000ff197431 */ /* 0x000fe200000001ff */
[----:B------:R-:W2:Y:S01]  /*0040*/  LDCU.64 UR8, c[0x0][0x358] ;  /* 0x00006b00ff0877ac */ /* 0x000ea20008000a00 */
[----:B------:R-:W1:Y:S01]  /*0050*/  S2R R5, SR_CTAID.Y ;  /* 0x0000000000057919 */ /* 0x000e620000002600 */
[----:B------:R-:W3:Y:S01]  /*0060*/  S2R R3, SR_TID.X ;  /* 0x0000000000037919 */ /* 0x000ee20000002100 */
[----:B------:R-:W3:Y:S01]  /*0070*/  S2R R10, SR_CTAID.X ;  /* 0x00000000000a7919 */ /* 0x000ee20000002500 */
[----:B0-----:R-:W-:-:S04]  /*0080*/  MOV R6, UR4 ;  /* 0x0000000400067c02 */ /* 0x001fc80008000f00 */
[----:B------:R-:W-:Y:S02]  /*0090*/  ISETP.GE.AND P0, PT, R6, 0x1, PT ;  /* 0x000000010600780c */ /* 0x000fe40003f06270 */
[----:B-1----:R-:W-:Y:S02]  /*00a0*/  LEA R5, R5, R2, 0x4 ;  /* 0x0000000205057211 */ /* 0x002fe400078e20ff */
[----:B---3--:R-:W-:-:S09]  /*00b0*/  LEA R4, R10, R3, 0x4 ;  /* 0x000000030a047211 */ /* 0x008fd200078e20ff */
[----:B--2---:R-:W-:Y:S05]  /*00c0*/  @!P0 BRA `(.L_x_1) ;  /* 0x0000000400348947 */ /* 0x004fea0003800000 */
[----:B------:R-:W0:Y:S01]  /*00d0*/  S2UR UR6, SR_CgaCtaId ;  /* 0x00000000000679c3 */ /* 0x000e220000008800 */
[----:B------:R-:W-:Y:S01]  /*00e0*/  UMOV UR4, 0x400 ;  /* 0x0000040000047882 */ /* 0x000fe20000000000 */
[----:B------:R-:W-:Y:S01]  /*00f0*/  IADD3 R8, PT, PT, R6, 0xf, RZ ;  /* 0x0000000f06087810 */ /* 0x000fe20007ffe0ff */
[----:B------:R-:W-:Y:S01]  /*0100*/  UIADD3 UR5, UPT, UPT, UR4, 0x400, URZ ;  /* 0x0000040004057890 */ /* 0x000fe2000fffe0ff */
[-CC-:B------:R-:W-:Y:S01]  /*0110*/  IMAD R7, R2, R6.reuse, R3.reuse ;  /* 0x0000000602077224 */ /* 0x180fe200078e0203 */
[----:B------:R-:W-:Y:S01]  /*0120*/  MOV R25, RZ ;  /* 0x000000ff00197202 */ /* 0x000fe20000000f00 */
[----:B------:R-:W-:Y:S01]  /*0130*/  IMAD R18, R5, R6, R3 ;  /* 0x0000000605127224 */ /* 0x000fe200078e0203 */
[----:B------:R-:W-:Y:S01]  /*0140*/  SHF.R.U32.HI R8, RZ, 0x4, R8 ;  /* 0x00000004ff087819 */ /* 0x000fe20000011608 */
[----:B------:R-:W1:Y:S01]  /*0150*/  LDC R0, c[0x0][0x398] ;  /* 0x0000e600ff007b82 */ /* 0x000e620000000800 */
[----:B------:R-:W-:Y:S02]  /*0160*/  IMAD R7, R10, 0x10, R7 ;  /* 0x000000100a077824 */ /* 0x000fe400078e0207 */
[----:B------:R-:W-:-:S05]  /*0170*/  IADD3 R19, PT, PT, -R8, RZ, RZ ;  /* 0x000000ff08137210 */ /* 0x000fca0007ffe1ff */
[----:B------:R-:W2:Y:S01]  /*0180*/  LDC.64 R22, c[0x0][0x380] ;  /* 0x0000e000ff167b82 */ /* 0x000ea20000000a00 */
[----:B0-----:R-:W-:Y:S02]  /*0190*/  ULEA UR5, UR6, UR5, 0x18 ;  /* 0x0000000506057291 */ /* 0x001fe4000f8ec0ff */
[----:B------:R-:W-:-:S04]  /*01a0*/  ULEA UR4, UR6, UR4, 0x18 ;  /* 0x0000000406047291 */ /* 0x000fc8000f8ec0ff */
[----:B------:R-:W-:Y:S02]  /*01b0*/  LEA R17, R3, UR5, 0x2 ;  /* 0x0000000503117c11 */ /* 0x000fe4000f8e10ff */
[----:B------:R-:W-:-:S03]  /*01c0*/  LEA R16, R2, UR4, 0x6 ;  /* 0x0000000402107c11 */ /* 0x000fc6000f8e30ff */
[----:B------:R-:W-:Y:S01]  /*01d0*/  IMAD R21, R2, 0x40, R17 ;  /* 0x0000004002157824 */ /* 0x000fe200078e0211 */
[----:B------:R-:W-:-:S07]  /*01e0*/  LEA R20, R3, R16, 0x2 ;  /* 0x0000001003147211 */ /* 0x000fce00078e10ff */
.L_x_2:
[----:B-1----:R-:W-:Y:S01]  /*01f0*/  MOV R6, R0 ;  /* 0x0000000000067202 */ /* 0x002fe20000000f00 */
[----:B------:R-:W-:Y:S01]  /*0200*/  HFMA2 R29, -RZ, RZ, 0, 0 ;  /* 0x00000000ff1d7431 */ /* 0x000fe200000001ff */
[----:B------:R-:W-:Y:S01]  /*0210*/  MOV R24, RZ ;  /* 0x000000ff00187202 */ /* 0x000fe20000000f00 */
[----:B--2---:R-:W-:Y:S01]  /*0220*/  IMAD.WIDE R8, R18, 0x4, R22 ;  /* 0x0000000412087825 */ /* 0x004fe200078e0216 */
[-C--:B------:R-:W-:Y:S02]  /*0230*/  ISETP.GE.U32.AND P0, PT, R4, R6.reuse, PT ;  /* 0x000000060400720c */ /* 0x080fe40003f06070 */
[-C--:B------:R-:W-:Y:S02]  /*0240*/  ISETP.GE.AND P1, PT, R3, R6.reuse, PT ;  /* 0x000000060300720c */ /* 0x080fe40003f26270 */
[-C--:B------:R-:W-:Y:S02]  /*0250*/  ISETP.GE.OR P0, PT, R2, R6.reuse, P0 ;  /* 0x000000060200720c */ /* 0x080fe40000706670 */
[----:B------:R-:W-:-:S11]  /*0260*/  ISETP.GE.U32.OR P1, PT, R5, R6, P1 ;  /* 0x000000060500720c */ /* 0x000fd60000f26470 */
[----:B------:R-:W0:Y:S02]  /*0270*/  @!P0 LDC.64 R10, c[0x0][0x388] ;  /* 0x0000e200ff0a8b82 */ /* 0x000e240000000a00 */
[----:B------:R-:W2:Y:S01]  /*0280*/  @!P1 LDG.E R29, desc[UR8][R8.64] ;  /* 0x00000008081d9981 */ /* 0x000ea2000c1e1900 */
[----:B0-----:R-:W-:-:S05]  /*0290*/  @!P0 IMAD.WIDE.U32 R10, R7, 0x4, R10 ;  /* 0x00000004070a8825 */ /* 0x001fca00078e000a */
[----:B------:R-:W3:Y:S01]  /*02a0*/  @!P0 LDG.E R24, desc[UR8][R10.64] ;  /* 0x000000080a188981 */ /* 0x000ee2000c1e1900 */
[----:B------:R-:W-:-:S05]  /*02b0*/  VIADD R19, R19, 0x1 ;  /* 0x0000000113137836 */ /* 0x000fca0000000000 */
[----:B------:R-:W-:Y:S02]  /*02c0*/  ISETP.NE.AND P0, PT, R19, RZ, PT ;  /* 0x000000ff1300720c */ /* 0x000fe40003f05270 */
[----:B------:R-:W-:Y:S02]  /*02d0*/  IADD3 R18, PT, PT, R18, 0x10, RZ ;  /* 0x0000001012127810 */ /* 0x000fe40007ffe0ff */
[----:B------:R-:W-:Y:S02]  /*02e0*/  IADD3 R3, PT, PT, R3, 0x10, RZ ;  /* 0x0000001003037810 */ /* 0x000fe40007ffe0ff */
[----:B------:R-:W-:Y:S02]  /*02f0*/  IADD3 R2, PT, PT, R2, 0x10, RZ ;  /* 0x0000001002027810 */ /* 0x000fe40007ffe0ff */
[----:B------:R-:W-:Y:S01]  /*0300*/  LEA R7, R6, R7, 0x4 ;  /* 0x0000000706077211 */ /* 0x000fe200078e20ff */
[----:B--2---:R-:W-:Y:S04]  /*0310*/  STS [R20], R29 ;  /* 0x0000001d14007388 */ /* 0x004fe80000000800 */
[----:B---3--:R-:W-:Y:S01]  /*0320*/  STS [R21], R24 ;  /* 0x0000001815007388 */ /* 0x008fe20000000800 */
[----:B------:R-:W-:Y:S06]  /*0330*/  BAR.SYNC.DEFER_BLOCKING 0x0 ;  /* 0x0000000000007b1d */ /* 0x000fec0000010000 */
[----:B------:R-:W-:Y:S04]  /*0340*/  LDS R26, [R17] ;  /* 0x00000000111a7984 */ /* 0x000fe80000000800 */
[----:B------:R-:W0:Y:S04]  /*0350*/  LDS.128 R12, [R16] ;  /* 0x00000000100c7984 */ /* 0x000e280000000c00 */
[----:B------:R-:W1:Y:S04]  /*0360*/  LDS R28, [R17+0x40] ;  /* 0x00004000111c7984 */ /* 0x000e680000000800 */
[----:B------:R-:W2:Y:S04]  /*0370*/  LDS R27, [R17+0x80] ;  /* 0x00008000111b7984 */ /* 0x000ea80000000800 */
[----:B------:R-:W-:Y:S04]  /*0380*/  LDS.128 R8, [R16+0x10] ;  /* 0x0000100010087984 */ /* 0x000fe80000000c00 */
[----:B------:R-:W-:Y:S01]  /*0390*/  LDS R24, [R17+0x140] ;  /* 0x0001400011187984 */ /* 0x000fe20000000800 */
[----:B0-----:R-:W-:-:S03]  /*03a0*/  FFMA R26, R12, R26, R25 ;  /* 0x0000001a0c1a7223 */ /* 0x001fc60000000019 */
[----:B------:R-:W0:Y:S01]  /*03b0*/  LDS R12, [R17+0xc0] ;  /* 0x0000c000110c7984 */ /* 0x000e220000000800 */
[----:B-1----:R-:W-:-:S03]  /*03c0*/  FFMA R26, R28, R13, R26 ;  /* 0x0000000d1c1a7223 */ /* 0x002fc6000000001a */
[----:B------:R-:W1:Y:S04]  /*03d0*/  LDS R13, [R17+0x100] ;  /* 0x00010000110d7984 */ /* 0x000e680000000800 */
[----:B------:R-:W3:Y:S01]  /*03e0*/  LDS R25, [R17+0x180] ;  /* 0x0001800011197984 */ /* 0x000ee20000000800 */
[----:B--2---:R-:W-:-:S04]  /*03f0*/  FFMA R27, R27, R14, R26 ;  /* 0x0000000e1b1b7223 */ /* 0x004fc8000000001a */
[----:B0-----:R-:W-:Y:S02]  /*0400*/  FFMA R15, R12, R15, R27 ;  /* 0x0000000f0c0f7223 */ /* 0x001fe4000000001b */
[----:B------:R-:W-:Y:S02]  /*0410*/  LDS R27, [R17+0x200] ;  /* 0x00020000111b7984 */ /* 0x000fe40000000800 */
[----:B-1----:R-:W-:Y:S02]  /*0420*/  FFMA R13, R8, R13, R15 ;  /* 0x0000000d080d7223 */ /* 0x002fe4000000000f */
[----:B------:R-:W0:Y:S02]  /*0430*/  LDS R8, [R17+0x1c0] ;  /* 0x0001c00011087984 */ /* 0x000e240000000800 */
[----:B------:R-:W-:Y:S02]  /*0440*/  FFMA R26, R24, R9, R13 ;  /* 0x00000009181a7223 */ /* 0x000fe4000000000d */
[----:B------:R-:W1:Y:S04]  /*0450*/  LDS.128 R12, [R16+0x20] ;  /* 0x00002000100c7984 */ /* 0x000e680000000c00 */
[----:B------:R-:W2:Y:S01]  /*0460*/  LDS R24, [R17+0x240] ;  /* 0x0002400011187984 */ /* 0x000ea20000000800 */
[----:B---3--:R-:W-:-:S03]  /*0470*/  FFMA R9, R25, R10, R26 ;  /* 0x0000000a19097223 */ /* 0x008fc6000000001a */
[----:B------:R-:W3:Y:S01]  /*0480*/  LDS R25, [R17+0x280] ;  /* 0x0002800011197984 */ /* 0x000ee20000000800 */
[----:B0-----:R-:W-:-:S04]  /*0490*/  FFMA R9, R8, R11, R9 ;  /* 0x0000000b08097223 */ /* 0x001fc80000000009 */
[----:B-1----:R-:W-:Y:S02]  /*04a0*/  FFMA R9, R12, R27, R9 ;  /* 0x0000001b0c097223 */ /* 0x002fe40000000009 */
[----:B------:R-:W0:Y:S02]  /*04b0*/  LDS R12, [R17+0x2c0] ;  /* 0x0002c000110c7984 */ /* 0x000e240000000800 */
[----:B--2---:R-:W-:Y:S02]  /*04c0*/  FFMA R24, R24, R13, R9 ;  /* 0x0000000d18187223 */ /* 0x004fe40000000009 */
[----:B------:R-:W-:Y:S04]  /*04d0*/  LDS R13, [R17+0x300] ;  /* 0x00030000110d7984 */ /* 0x000fe80000000800 */
[----:B------:R-:W1:Y:S01]  /*04e0*/  LDS.128 R8, [R16+0x30] ;  /* 0x0000300010087984 */ /* 0x000e620000000c00 */
[----:B---3--:R-:W-:-:S03]  /*04f0*/  FFMA R25, R25, R14, R24 ;  /* 0x0000000e19197223 */ /* 0x008fc60000000018 */
[----:B------:R-:W2:Y:S04]  /*0500*/  LDS R27, [R17+0x340] ;  /* 0x00034000111b7984 */ /* 0x000ea80000000800 */
[----:B------:R-:W3:Y:S04]  /*0510*/  LDS R24, [R17+0x380] ;  /* 0x0003800011187984 */ /* 0x000ee80000000800 */
[----:B------:R-:W4:Y:S01]  /*0520*/  LDS R14, [R17+0x3c0] ;  /* 0x0003c000110e7984 */ /* 0x000f220000000800 */
[----:B0-----:R-:W-:-:S04]  /*0530*/  FFMA R15, R12, R15, R25 ;  /* 0x0000000f0c0f7223 */ /* 0x001fc80000000019 */
[----:B-1----:R-:W-:-:S04]  /*0540*/  FFMA R8, R8, R13, R15 ;  /* 0x0000000d08087223 */ /* 0x002fc8000000000f */
[----:B--2---:R-:W-:-:S04]  /*0550*/  FFMA R9, R27, R9, R8 ;  /* 0x000000091b097223 */ /* 0x004fc80000000008 */
[----:B---3--:R-:W-:-:S04]  /*0560*/  FFMA R9, R24, R10, R9 ;  /* 0x0000000a18097223 */ /* 0x008fc80000000009 */
[----:B----4-:R-:W-:Y:S01]  /*0570*/  FFMA R25, R14, R11, R9 ;  /* 0x0000000b0e197223 */ /* 0x010fe20000000009 */
[----:B------:R-:W-:Y:S06]  /*0580*/  BAR.SYNC.DEFER_BLOCKING 0x0 ;  /* 0x0000000000007b1d */ /* 0x000fec0000010000 */
[----:B------:R-:W-:Y:S05]  /*0590*/  @P0 BRA `(.L_x_2) ;  /* 0xfffffffc00140947 */ /* 0x000fea000383ffff */
.L_x_1:
[----:B------:R-:W-:-:S04]  /*05a0*/  VIMNMX R3, PT, PT, R5, R4, !PT ;  /* 0x0000000405037248 */ /* 0x000fc80007fe0100 */
[----:B------:R-:W-:-:S13]  /*05b0*/  ISETP.GE.AND P0, PT, R3, R6, PT ;  /* 0x000000060300720c */ /* 0x000fda0003f06270 */
[----:B------:R-:W-:Y:S05]  /*05c0*/  @P0 EXIT ;  /* 0x000000000000094d */ /* 0x000fea0003800000 */
[----:B------:R-:W0:Y:S01]  /*05d0*/  LDC.64 R2, c[0x0][0x390] ;  /* 0x0000e400ff027b82 */ /* 0x000e220000000a00 */
[----:B------:R-:W-:-:S04]  /*05e0*/  IMAD R5, R5, R6, R4 ;  /* 0x0000000605057224 */ /* 0x000fc800078e0204 */
[----:B0-----:R-:W-:-:S05]  /*05f0*/  IMAD.WIDE.U32 R2, R5, 0x4, R2 ;  /* 0x0000000405027825 */ /* 0x001fca00078e0002 */
[----:B------:R-:W-:Y:S01]  /*0600*/  STG.E desc[UR8][R2.64], R25 ;  /* 0x0000001902007986 */ /* 0x000fe2000c101908 */
[----:B------:R-:W-:Y:S05]  /*0610*/  EXIT ;  /* 0x000000000000794d */ /* 0x000fea0003800000 */
.L_x_3:
        /* <DEDUP_REMOVED lines=14> */
.L_x_10:


//--------------------- .text._Z15MatrixMulKernelPfS_S_i --------------------------
	.section	.text._Z15MatrixMulKernelPfS_S_i,"ax",@progbits
	.align	128
        .global         _Z15MatrixMulKernelPfS_S_i
        .type           _Z15MatrixMulKernelPfS_S_i,@function
        .size           _Z15MatrixMulKernelPfS_S_i,(.L_x_11 - _Z15MatrixMulKernelPfS_S_i)
        .other          _Z15MatrixMulKernelPfS_S_i,@"STO_CUDA_ENTRY STV_DEFAULT"
_Z15MatrixMulKernelPfS_S_i:
.text._Z15MatrixMulKernelPfS_S_i:
[----:B------:R-:W-:Y:S01]  /*0000*/  LDC R1, c[0x0][0x37c] ;  /* 0x0000df00ff017b82 */ /* 0x000fe20000000800 */
[----:B------:R-:W0:Y:S07]  /*0010*/  S2R R3, SR_TID.X ;  /* 0x0000000000037919 */ /* 0x000e2e0000002100 */
[----:B------:R-:W0:Y:S01]  /*0020*/  LDC R0, c[0x0][0x360] ;  /* 0x0000d800ff007b82 */ /* 0x000e220000000800 */
[----:B------:R-:W1:Y:S01]  /*0030*/  LDCU UR20, c[0x0][0x398] ;  /* 0x00007300ff1477ac */ /* 0x000e620008000800 */
[----:B------:R-:W2:Y:S06]  /*0040*/  S2R R2, SR_TID.Y ;  /* 0x0000000000027919 */ /* 0x000eac0000002200 */
[----:B------:R-:W0:Y:S08]  /*0050*/  S2UR UR4, SR_CTAID.X ;  /* 0x00000000000479c3 */ /* 0x000e300000002500 */
[----:B------:R-:W2:Y:S08]  /*0060*/  S2UR UR5, SR_CTAID.Y ;  /* 0x00000000000579c3 */ /* 0x000eb00000002600 */
[----:B------:R-:W2:Y:S01]  /*0070*/  LDC R13, c[0x0][0x364] ;  /* 0x0000d900ff0d7b82 */ /* 0x000ea20000000800 */
[----:B0-----:R-:W-:-:S02]  /*0080*/  IMAD R0, R0, UR4, R3 ;  /* 0x0000000400007c24 */ /* 0x001fc4000f8e0203 */
[----:B--2---:R-:W-:-:S05]  /*0090*/  IMAD R13, R13, UR5, R2 ;  /* 0x000000050d0d7c24 */ /* 0x004fca000f8e0202 */
[----:B------:R-:W-:-:S04]  /*00a0*/  VIMNMX R2, PT, PT, R0, R13, !PT ;  /* 0x0000000d00027248 */ /* 0x000fc80007fe0100 */
[----:B-1----:R-:W-:-:S13]  /*00b0*/  ISETP.GE.AND P0, PT, R2, UR20, PT ;  /* 0x0000001402007c0c */ /* 0x002fda000bf06270 */
[----:B------:R-:W-:Y:S05]  /*00c0*/  @P0 EXIT ;  /* 0x000000000000094d */ /* 0x000fea0003800000 */
[----:B------:R-:W-:Y:S01]  /*00d0*/  UISETP.GE.U32.AND UP0, UPT, UR20, 0x8, UPT ;  /* 0x000000081400788c */ /* 0x000fe2000bf06070 */
[----:B------:R-:W-:Y:S02]  /*00e0*/  HFMA2 R12, -RZ, RZ, 0, 0 ;  /* 0x00000000ff0c7431 */ /* 0x000fe400000001ff */
[----:B------:R-:W-:Y:S01]  /*00f0*/  IMAD R13, R13, UR20, RZ ;  /* 0x000000140d0d7c24 */ /* 0x000fe2000f8e02ff */
[----:B------:R-:W-:Y:S01]  /*0100*/  UMOV UR4, URZ ;  /* 0x000000ff00047c82 */ /* 0x000fe20008000000 */
[----:B------:R-:W0:Y:S04]  /*0110*/  LDCU.64 UR18, c[0x0][0x358] ;  /* 0x00006b00ff1277ac */ /* 0x000e280008000a00 */
[----:B------:R-:W-:Y:S05]  /*0120*/  BRA.U !UP0, `(.L_x_4) ;  /* 0x0000000508047547 */ /* 0x000fea000b800000 */
[----:B------:R-:W1:Y:S01]  /*0130*/  LDCU.128 UR24, c[0x0][0x380] ;  /* 0x00007000ff1877ac */ /* 0x000e620008000c00 */
[----:B------:R-:W-:Y:S02]  /*0140*/  MOV R12, RZ ;  /* 0x000000ff000c7202 */ /* 0x000fe40000000f00 */
[----:B------:R-:W-:Y:S01]  /*0150*/  MOV R14, R0 ;  /* 0x00000000000e7202 */ /* 0x000fe20000000f00 */
[----:B------:R-:W-:-:S04]  /*0160*/  ULOP3.LUT UR4, UR20, 0x7ffffff8, URZ, 0xc0, !UPT ;  /* 0x7ffffff814047892 */ /* 0x000fc8000f8ec0ff */
[----:B------:R-:W-:Y:S01]  /*0170*/  UIADD3 UR5, UPT, UPT, -UR4, URZ, URZ ;  /* 0x000000ff04057290 */ /* 0x000fe2000fffe1ff */
[----:B-1----:R-:W-:Y:S01]  /*0180*/  MOV R2, UR24 ;  /* 0x0000001800027c02 */ /* 0x002fe20008000f00 */
[----:B------:R-:W-:Y:S01]  /*0190*/  UIMAD.WIDE UR6, UR20, 0x8, UR26 ;  /* 0x00000008140678a5 */ /* 0x000fe2000f8e021a */
[----:B------:R-:W-:Y:S01]  /*01a0*/  MOV R3, UR25 ;  /* 0x0000001900037c02 */ /* 0x000fe20008000f00 */
[----:B------:R-:W-:Y:S02]  /*01b0*/  UIMAD.WIDE UR8, UR20, 0xc, UR26 ;  /* 0x0000000c140878a5 */ /* 0x000fe4000f8e021a */
[----:B------:R-:W-:Y:S01]  /*01c0*/  UIMAD.WIDE UR10, UR20, 0x10, UR26 ;  /* 0x00000010140a78a5 */ /* 0x000fe2000f8e021a */
[----:B------:R-:W-:Y:S01]  /*01d0*/  IMAD.WIDE.U32 R2, R13, 0x4, R2 ;  /* 0x000000040d027825 */ /* 0x000fe200078e0002 */
[----:B------:R-:W-:Y:S02]  /*01e0*/  UIMAD.WIDE UR12, UR20, 0x14, UR26 ;  /* 0x00000014140c78a5 */ /* 0x000fe4000f8e021a */
[----:B------:R-:W-:Y:S01]  /*01f0*/  UIMAD.WIDE UR14, UR20, 0x18, UR26 ;  /* 0x00000018140e78a5 */ /* 0x000fe2000f8e021a */
[----:B------:R-:W-:Y:S01]  /*0200*/  IADD3 R2, P0, PT, R2, 0x10, RZ ;  /* 0x0000001002027810 */ /* 0x000fe20007f1e0ff */
[----:B------:R-:W-:-:S03]  /*0210*/  UIMAD.WIDE UR16, UR20, 0x1c, UR26 ;  /* 0x0000001c141078a5 */ /* 0x000fc6000f8e021a */
[----:B------:R-:W-:-:S09]  /*0220*/  IADD3.X R3, PT, PT, RZ, R3, RZ, P0, !PT ;  /* 0x00000003ff037210 */ /* 0x000fd200007fe4ff */
.L_x_5:
[----:B------:R-:W-:Y:S01]  /*0230*/  UIMAD.WIDE UR22, UR20, 0x4, UR26 ;  /* 0x00000004141678a5 */ /* 0x000fe2000f8e021a */
[----:B------:R-:W-:Y:S02]  /*0240*/  IMAD.MOV.U32 R23, RZ, RZ, 0x4 ;  /* 0x00000004ff177424 */ /* 0x000fe400078e00ff */
[----:B------:R-:W-:Y:S01]  /*0250*/  HFMA2 R11, -RZ, RZ, 0, 2.384185791015625e-07 ;  /* 0x00000004ff0b7431 */ /* 0x000fe200000001ff */
[----:B------:R-:W-:Y:S01]  /*0260*/  MOV R25, 0x4 ;  /* 0x0000000400197802 */ /* 0x000fe20000000f00 */
[----:B0-----:R-:W2:Y:S01]  /*0270*/  LDG.E R21, desc[UR18][R2.64+-0x10] ;  /* 0xfffff01202157981 */ /* 0x001ea2000c1e1900 */
[C---:B------:R-:W-:Y:S01]  /*0280*/  IMAD.WIDE R22, R14.reuse, R23, UR26 ;  /* 0x0000001a0e167e25 */ /* 0x040fe2000f8e0217 */
[----:B------:R-:W-:Y:S02]  /*0290*/  MOV R8, UR22 ;  /* 0x0000001600087c02 */ /* 0x000fe40008000f00 */
[----:B------:R-:W-:Y:S01]  /*02a0*/  MOV R9, UR23 ;  /* 0x0000001700097c02 */ /* 0x000fe20008000f00 */
[----:B------:R-:W3:Y:S02]  /*02b0*/  LDG.E R19, desc[UR18][R2.64+-0xc] ;  /* 0xfffff41202137981 */ /* 0x000ee4000c1e1900 */
[----:B------:R-:W-:-:S02]  /*02c0*/  IMAD.WIDE R8, R14, 0x4, R8 ;  /* 0x000000040e087825 */ /* 0x000fc400078e0208 */
[----:B------:R-:W2:Y:S01]  /*02d0*/  LDG.E R22, desc[UR18][R22.64] ;  /* 0x0000001216167981 */ /* 0x000ea2000c1e1900 */
[----:B------:R-:W-:Y:S01]  /*02e0*/  MOV R5, 0x4 ;  /* 0x0000000400057802 */ /* 0x000fe20000000f00 */
[C---:B------:R-:W-:Y:S02]  /*02f0*/  IMAD.WIDE R24, R14.reuse, R25, UR6 ;  /* 0x000000060e187e25 */ /* 0x040fe4000f8e0219 */
[----:B------:R0:W3:Y:S02]  /*0300*/  LDG.E R20, desc[UR18][R8.64] ;  /* 0x0000001208147981 */ /* 0x0000e4000c1e1900 */
[----:B------:R-:W-:Y:S02]  /*0310*/  IMAD.WIDE R10, R14, R11, UR8 ;  /* 0x000000080e0a7e25 */ /* 0x000fe4000f8e020b */
[----:B------:R-:W4:Y:S04]  /*0320*/  LDG.E R18, desc[UR18][R24.64] ;  /* 0x0000001218127981 */ /* 0x000f28000c1e1900 */
[----:B------:R-:W4:Y:S01]  /*0330*/  LDG.E R17, desc[UR18][R2.64+-0x8] ;  /* 0xfffff81202117981 */ /* 0x000f22000c1e1900 */
[----:B0-----:R-:W-:-:S02]  /*0340*/  HFMA2 R9, -RZ, RZ, 0, 2.384185791015625e-07 ;  /* 0x00000004ff097431 */ /* 0x001fc400000001ff */
[----:B------:R-:W-:Y:S01]  /*0350*/  IMAD.MOV.U32 R7, RZ, RZ, 0x4 ;  /* 0x00000004ff077424 */ /* 0x000fe200078e00ff */
[----:B------:R0:W5:Y:S01]  /*0360*/  LDG.E R16, desc[UR18][R10.64] ;  /* 0x000000120a107981 */ /* 0x000162000c1e1900 */
[----:B------:R-:W-:-:S03]  /*0370*/  IMAD.WIDE R4, R14, R5, UR10 ;  /* 0x0000000a0e047e25 */ /* 0x000fc6000f8e0205 */
[----:B------:R-:W5:Y:S01]  /*0380*/  LDG.E R15, desc[UR18][R2.64+-0x4] ;  /* 0xfffffc12020f7981 */ /* 0x000f62000c1e1900 */
[C---:B------:R-:W-:Y:S01]  /*0390*/  IMAD.WIDE R6, R14.reuse, R7, UR12 ;  /* 0x0000000c0e067e25 */ /* 0x040fe2000f8e0207 */
[----:B------:R-:W-:Y:S02]  /*03a0*/  MOV R27, 0x4 ;  /* 0x00000004001b7802 */ /* 0x000fe40000000f00 */
[----:B------:R1:W5:Y:S01]  /*03b0*/  LDG.E R4, desc[UR18][R4.64] ;  /* 0x0000001204047981 */ /* 0x000362000c1e1900 */
[----:B------:R-:W-:-:S03]  /*03c0*/  IMAD.WIDE R8, R14, R9, UR14 ;  /* 0x0000000e0e087e25 */ /* 0x000fc6000f8e0209 */
[----:B------:R-:W5:Y:S01]  /*03d0*/  LDG.E R23, desc[UR18][R2.64] ;  /* 0x0000001202177981 */ /* 0x000f62000c1e1900 */
[----:B0-----:R-:W-:-:S03]  /*03e0*/  IMAD.WIDE R10, R14, R27, UR16 ;  /* 0x000000100e0a7e25 */ /* 0x001fc6000f8e021b */
[----:B------:R-:W5:Y:S04]  /*03f0*/  LDG.E R7, desc[UR18][R6.64] ;  /* 0x0000001206077981 */ /* 0x000f68000c1e1900 */
[----:B------:R-:W5:Y:S04]  /*0400*/  LDG.E R24, desc[UR18][R2.64+0x4] ;  /* 0x0000041202187981 */ /* 0x000f68000c1e1900 */
[----:B------:R-:W5:Y:S04]  /*0410*/  LDG.E R8, desc[UR18][R8.64] ;  /* 0x0000001208087981 */ /* 0x000f68000c1e1900 */
[----:B------:R-:W5:Y:S04]  /*0420*/  LDG.E R25, desc[UR18][R2.64+0x8] ;  /* 0x0000081202197981 */ /* 0x000f68000c1e1900 */
[----:B------:R-:W5:Y:S04]  /*0430*/  LDG.E R10, desc[UR18][R10.64] ;  /* 0x000000120a0a7981 */ /* 0x000f68000c1e1900 */
[----:B------:R0:W5:Y:S01]  /*0440*/  LDG.E R27, desc[UR18][R2.64+0xc] ;  /* 0x00000c12021b7981 */ /* 0x000162000c1e1900 */
[----:B------:R-:W-:-:S04]  /*0450*/  UIADD3 UR5, UPT, UPT, UR5, 0x8, URZ ;  /* 0x0000000805057890 */ /* 0x000fc8000fffe0ff */
[----:B------:R-:W-:Y:S01]  /*0460*/  UISETP.NE.AND UP0, UPT, UR5, URZ, UPT ;  /* 0x000000ff0500728c */ /* 0x000fe2000bf05270 */
[----:B-1----:R-:W-:Y:S02]  /*0470*/  MOV R5, UR20 ;  /* 0x0000001400057c02 */ /* 0x002fe40008000f00 */
[----:B0-----:R-:W-:Y:S02]  /*0480*/  IADD3 R2, P0, PT, R2, 0x20, RZ ;  /* 0x0000002002027810 */ /* 0x001fe40007f1e0ff */
[----:B------:R-:W-:Y:S02]  /*0490*/  LEA R14, R5, R14, 0x3 ;  /* 0x0000000e050e7211 */ /* 0x000fe400078e18ff */
[----:B------:R-:W-:Y:S01]  /*04a0*/  IADD3.X R3, PT, PT, RZ, R3, RZ, P0, !PT ;  /* 0x00000003ff037210 */ /* 0x000fe200007fe4ff */
[----:B--2---:R-:W-:-:S04]  /*04b0*/  FFMA R22, R21, R22, R12 ;  /* 0x0000001615167223 */ /* 0x004fc8000000000c */
[----:B---3--:R-:W-:-:S04]  /*04c0*/  FFMA R20, R19, R20, R22 ;  /* 0x0000001413147223 */ /* 0x008fc80000000016 */
[----:B----4-:R-:W-:-:S04]  /*04d0*/  FFMA R18, R17, R18, R20 ;  /* 0x0000001211127223 */ /* 0x010fc80000000014 */
[----:B-----5:R-:W-:-:S04]  /*04e0*/  FFMA R16, R15, R16, R18 ;  /* 0x000000100f107223 */ /* 0x020fc80000000012 */
[----:B------:R-:W-:-:S04]  /*04f0*/  FFMA R23, R23, R4, R16 ;  /* 0x0000000417177223 */ /* 0x000fc80000000010 */
[----:B------:R-:W-:-:S04]  /*0500*/  FFMA R24, R24, R7, R23 ;  /* 0x0000000718187223 */ /* 0x000fc80000000017 */
[----:B------:R-:W-:-:S04]  /*0510*/  FFMA R8, R25, R8, R24 ;  /* 0x0000000819087223 */ /* 0x000fc80000000018 */
[----:B------:R-:W-:Y:S01]  /*0520*/  FFMA R12, R27, R10, R8 ;  /* 0x0000000a1b0c7223 */ /* 0x000fe20000000008 */
[----:B------:R-:W-:Y:S06]  /*0530*/  BRA.U UP0, `(.L_x_5) ;  /* 0xfffffffd003c7547 */ /* 0x000fec000b83ffff */
.L_x_4:
[----:B------:R-:W-:-:S04]  /*0540*/  ULOP3.LUT UR6, UR20, 0x7, URZ, 0xc0, !UPT ;  /* 0x0000000714067892 */ /* 0x000fc8000f8ec0ff */
[----:B------:R-:W-:-:S09]  /*0550*/  UISETP.NE.AND UP0, UPT, UR6, URZ, UPT ;  /* 0x000000ff0600728c */ /* 0x000fd2000bf05270 */
[----:B------:R-:W-:Y:S05]  /*0560*/  BRA.U !UP0, `(.L_x_6) ;  /* 0x0000000508387547 */ /* 0x000fea000b800000 */
[----:B------:R-:W-:Y:S02]  /*0570*/  UISETP.GE.U32.AND UP0, UPT, UR6, 0x4, UPT ;  /* 0x000000040600788c */ /* 0x000fe4000bf06070 */
[----:B------:R-:W-:-:S04]  /*0580*/  ULOP3.LUT UR5, UR20, 0x3, URZ, 0xc0, !UPT ;  /* 0x0000000314057892 */ /* 0x000fc8000f8ec0ff */
[----:B------:R-:W-:-:S03]  /*0590*/  UISETP.NE.AND UP1, UPT, UR5, URZ, UPT ;  /* 0x000000ff0500728c */ /* 0x000fc6000bf25270 */
[----:B------:R-:W-:Y:S08]  /*05a0*/  BRA.U !UP0, `(.L_x_7) ;  /* 0x00000001087c7547 */ /* 0x000ff0000b800000 */
[----:B------:R-:W1:Y:S01]  /*05b0*/  LDC.64 R6, c[0x0][0x388] ;  /* 0x0000e200ff067b82 */ /* 0x000e620000000a00 */
[----:B------:R-:W2:Y:S01]  /*05c0*/  LDCU.64 UR6, c[0x0][0x380] ;  /* 0x00007000ff0677ac */ /* 0x000ea20008000a00 */
[----:B------:R-:W-:Y:S01]  /*05d0*/  IMAD.U32 R9, RZ, RZ, UR4 ;  /* 0x00000004ff097e24 */ /* 0x000fe2000f8e00ff */
[C---:B------:R-:W-:Y:S02]  /*05e0*/  IADD3 R3, PT, PT, R13.reuse, UR4, RZ ;  /* 0x000000040d037c10 */ /* 0x040fe4000fffe0ff */
[----:B------:R-:W-:Y:S01]  /*05f0*/  IADD3 R10, P0, PT, R13, UR4, RZ ;  /* 0x000000040d0a7c10 */ /* 0x000fe2000ff1e0ff */
[----:B------:R-:W-:Y:S01]  /*0600*/  IMAD R9, R9, UR20, R0 ;  /* 0x0000001409097c24 */ /* 0x000fe2000f8e0200 */
[----:B------:R-:W-:Y:S01]  /*0610*/  MOV R11, UR20 ;  /* 0x00000014000b7c02 */ /* 0x000fe20008000f00 */
[----:B------:R-:W3:Y:S01]  /*0620*/  LDC.64 R4, c[0x0][0x380] ;  /* 0x0000e000ff047b82 */ /* 0x000ee20000000a00 */
[----:B------:R-:W-:Y:S01]  /*0630*/  MOV R15, UR20 ;  /* 0x00000014000f7c02 */ /* 0x000fe20008000f00 */
[----:B-1----:R-:W-:Y:S01]  /*0640*/  IMAD.WIDE R6, R9, 0x4, R6 ;  /* 0x0000000409067825 */ /* 0x002fe200078e0206 */
[----:B------:R-:W-:-:S05]  /*0650*/  MOV R9, UR20 ;  /* 0x0000001400097c02 */ /* 0x000fca0008000f00 */
[----:B------:R-:W-:Y:S02]  /*0660*/  IMAD.WIDE R8, R9, 0x4, R6 ;  /* 0x0000000409087825 */ /* 0x000fe400078e0206 */
[----:B0-----:R-:W4:Y:S02]  /*0670*/  LDG.E R6, desc[UR18][R6.64] ;  /* 0x0000001206067981 */ /* 0x001f24000c1e1900 */
[----:B---3--:R-:W-:Y:S01]  /*0680*/  IMAD.WIDE.U32 R4, R3, 0x4, R4 ;  /* 0x0000000403047825 */ /* 0x008fe200078e0004 */
[----:B------:R-:W-:Y:S01]  /*0690*/  IADD3.X R3, PT, PT, RZ, RZ, RZ, P0, !PT ;  /* 0x000000ffff037210 */ /* 0x000fe200007fe4ff */
[----:B------:R-:W3:Y:S01]  /*06a0*/  LDG.E R17, desc[UR18][R8.64] ;  /* 0x0000001208117981 */ /* 0x000ee2000c1e1900 */
[----:B--2---:R-:W-:-:S03]  /*06b0*/  LEA R2, P0, R10, UR6, 0x2 ;  /* 0x000000060a027c11 */ /* 0x004fc6000f8010ff */
[----:B------:R-:W4:Y:S01]  /*06c0*/  LDG.E R5, desc[UR18][R4.64] ;  /* 0x0000001204057981 */ /* 0x000f22000c1e1900 */
[----:B------:R-:W-:Y:S01]  /*06d0*/  LEA.HI.X R3, R10, UR7, R3, 0x2, P0 ;  /* 0x000000070a037c11 */ /* 0x000fe200080f1403 */
[----:B------:R-:W-:-:S04]  /*06e0*/  IMAD.WIDE R10, R11, 0x4, R8 ;  /* 0x000000040b0a7825 */ /* 0x000fc800078e0208 */
[----:B------:R-:W3:Y:S01]  /*06f0*/  LDG.E R16, desc[UR18][R2.64+0x4] ;  /* 0x0000041202107981 */ /* 0x000ee2000c1e1900 */
[----:B------:R-:W-:-:S03]  /*0700*/  IMAD.WIDE R14, R15, 0x4, R10 ;  /* 0x000000040f0e7825 */ /* 0x000fc600078e020a */
[----:B------:R-:W2:Y:S04]  /*0710*/  LDG.E R19, desc[UR18][R10.64] ;  /* 0x000000120a137981 */ /* 0x000ea8000c1e1900 */
[----:B------:R-:W2:Y:S04]  /*0720*/  LDG.E R18, desc[UR18][R2.64+0x8] ;  /* 0x0000081202127981 */ /* 0x000ea8000c1e1900 */
[----:B------:R-:W5:Y:S04]  /*0730*/  LDG.E R20, desc[UR18][R2.64+0xc] ;  /* 0x00000c1202147981 */ /* 0x000f68000c1e1900 */
[----:B------:R-:W5:Y:S01]  /*0740*/  LDG.E R14, desc[UR18][R14.64] ;  /* 0x000000120e0e7981 */ /* 0x000f62000c1e1900 */
[----:B------:R-:W-:Y:S01]  /*0750*/  UIADD3 UR4, UPT, UPT, UR4, 0x4, URZ ;  /* 0x0000000404047890 */ /* 0x000fe2000fffe0ff */
[----:B----4-:R-:W-:-:S04]  /*0760*/  FFMA R5, R5, R6, R12 ;  /* 0x0000000605057223 */ /* 0x010fc8000000000c */
[----:B---3--:R-:W-:-:S04]  /*0770*/  FFMA R5, R16, R17, R5 ;  /* 0x0000001110057223 */ /* 0x008fc80000000005 */
[----:B--2---:R-:W-:-:S04]  /*0780*/  FFMA R5, R18, R19, R5 ;  /* 0x0000001312057223 */ /* 0x004fc80000000005 */
[----:B-----5:R-:W-:-:S07]  /*0790*/  FFMA R12, R20, R14, R5 ;  /* 0x0000000e140c7223 */ /* 0x020fce0000000005 */
.L_x_7:
[----:B------:R-:W-:Y:S05]  /*07a0*/  BRA.U !UP1, `(.L_x_6) ;  /* 0x0000000109a87547 */ /* 0x000fea000b800000 */
[----:B------:R-:W-:Y:S01]  /*07b0*/  UISETP.NE.AND UP0, UPT, UR5, 0x1, UPT ;  /* 0x000000010500788c */ /* 0x000fe2000bf05270 */
[----:B------:R-:W-:Y:S01]  /*07c0*/  MOV R7, UR4 ;  /* 0x0000000400077c02 */ /* 0x000fe20008000f00 */
[----:B------:R-:W-:Y:S02]  /*07d0*/  ULOP3.LUT UR5, UR20, 0x1, URZ, 0xc0, !UPT ;  /* 0x0000000114057892 */ /* 0x000fe4000f8ec0ff */
[----:B------:R-:W-:Y:S02]  /*07e0*/  MOV R15, UR20 ;  /* 0x00000014000f7c02 */ /* 0x000fe40008000f00 */
[----:B------:R-:W-:Y:S01]  /*07f0*/  UISETP.NE.U32.AND UP1, UPT, UR5, 0x1, UPT ;  /* 0x000000010500788c */ /* 0x000fe2000bf25070 */
[----:B------:R-:W-:-:S04]  /*0800*/  PLOP3.LUT P1, PT, PT, PT, UP0, 0x80, 0x8 ;  /* 0x000000000008781c */ /* 0x000fc80003f2f008 */
[----:B------:R-:W1:Y:S01]  /*0810*/  @UP0 LDCU.128 UR8, c[0x0][0x380] ;  /* 0x00007000ff0807ac */ /* 0x000e620008000c00 */
[----:B------:R-:W-:Y:S01]  /*0820*/  PLOP3.LUT P0, PT, PT, PT, UP1, 0x80, 0x8 ;  /* 0x000000000008781c */ /* 0x000fe20003f0f018 */
[----:B------:R-:W2:Y:S04]  /*0830*/  @UP0 LDCU.64 UR6, c[0x0][0x380] ;  /* 0x00007000ff0607ac */ /* 0x000ea80008000a00 */
[----:B------:R-:W3:Y:S03]  /*0840*/  @!UP1 LDCU.128 UR12, c[0x0][0x380] ;  /* 0x00007000ff0c97ac */ /* 0x000ee60008000c00 */
[C---:B------:R-:W-:Y:S02]  /*0850*/  @P1 IADD3 R3, PT, PT, R13.reuse, UR4, RZ ;  /* 0x000000040d031c10 */ /* 0x040fe4000fffe0ff */
[----:B------:R-:W-:Y:S01]  /*0860*/  @P1 IADD3 R6, P2, PT, R13, UR4, RZ ;  /* 0x000000040d061c10 */ /* 0x000fe2000ff5e0ff */
[----:B------:R-:W-:Y:S01]  /*0870*/  @UP0 UIADD3 UR4, UPT, UPT, UR4, 0x2, URZ ;  /* 0x0000000204040890 */ /* 0x000fe2000fffe0ff */
[----:B-1----:R-:W-:Y:S01]  /*0880*/  MOV R11, UR9 ;  /* 0x00000009000b7c02 */ /* 0x002fe20008000f00 */
[----:B------:R-:W-:Y:S01]  /*0890*/  IMAD.U32 R10, RZ, RZ, UR8 ;  /* 0x00000008ff0a7e24 */ /* 0x000fe2000f8e00ff */
[----:B------:R-:W-:-:S02]  /*08a0*/  MOV R4, UR10 ;  /* 0x0000000a00047c02 */ /* 0x000fc40008000f00 */
[----:B------:R-:W-:Y:S01]  /*08b0*/  MOV R5, UR11 ;  /* 0x0000000b00057c02 */ /* 0x000fe20008000f00 */
[----:B------:R-:W-:-:S04]  /*08c0*/  @P1 IMAD.WIDE.U32 R10, R3, 0x4, R10 ;  /* 0x00000004030a1825 */ /* 0x000fc800078e000a */
[----:B------:R-:W-:Y:S01]  /*08d0*/  @P1 IMAD R3, R7, UR20, R0 ;  /* 0x0000001407031c24 */ /* 0x000fe2000f8e0200 */
[----:B------:R-:W-:Y:S01]  /*08e0*/  @P1 IADD3.X R7, PT, PT, RZ, RZ, RZ, P2, !PT ;  /* 0x000000ffff071210 */ /* 0x000fe200017fe4ff */
[----:B------:R-:W-:Y:S01]  /*08f0*/  IMAD.U32 R19, RZ, RZ, UR4 ;  /* 0x00000004ff137e24 */ /* 0x000fe2000f8e00ff */
[C---:B--2---:R-:W-:Y:S01]  /*0900*/  @P1 LEA R2, P2, R6.reuse, UR6, 0x2 ;  /* 0x0000000606021c11 */ /* 0x044fe2000f8410ff */
[----:B------:R-:W-:Y:S01]  /*0910*/  @P1 IMAD.WIDE R4, R3, 0x4, R4 ;  /* 0x0000000403041825 */ /* 0x000fe200078e0204 */
[----:B------:R-:W-:Y:S01]  /*0920*/  @!P0 IADD3 R17, PT, PT, R13, UR4, RZ ;  /* 0x000000040d118c10 */ /* 0x000fe2000fffe0ff */
[----:B0-----:R-:W2:Y:S01]  /*0930*/  @P1 LDG.E R11, desc[UR18][R10.64] ;  /* 0x000000120a0b1981 */ /* 0x001ea2000c1e1900 */
[----:B------:R-:W-:Y:S01]  /*0940*/  @P1 LEA.HI.X R3, R6, UR7, R7, 0x2, P2 ;  /* 0x0000000706031c11 */ /* 0x000fe200090f1407 */
[----:B------:R-:W-:Y:S01]  /*0950*/  @!P0 IMAD R19, R19, UR20, R0 ;  /* 0x0000001413138c24 */ /* 0x000fe2000f8e0200 */
[----:B---3--:R-:W-:Y:S01]  /*0960*/  MOV R6, UR12 ;  /* 0x0000000c00067c02 */ /* 0x008fe20008000f00 */
[----:B------:R-:W-:Y:S01]  /*0970*/  @P1 IMAD.WIDE R14, R15, 0x4, R4 ;  /* 0x000000040f0e1825 */ /* 0x000fe200078e0204 */
[----:B------:R-:W-:Y:S01]  /*0980*/  MOV R7, UR13 ;  /* 0x0000000d00077c02 */ /* 0x000fe20008000f00 */
[----:B------:R-:W2:Y:S01]  /*0990*/  @P1 LDG.E R4, desc[UR18][R4.64] ;  /* 0x0000001204041981 */ /* 0x000ea2000c1e1900 */
[----:B------:R-:W-:-:S02]  /*09a0*/  MOV R8, UR14 ;  /* 0x0000000e00087c02 */ /* 0x000fc40008000f00 */
[----:B------:R-:W-:Y:S01]  /*09b0*/  MOV R9, UR15 ;  /* 0x0000000f00097c02 */ /* 0x000fe20008000f00 */
[----:B------:R-:W-:Y:S01]  /*09c0*/  @!P0 IMAD.WIDE.U32 R6, R17, 0x4, R6 ;  /* 0x0000000411068825 */ /* 0x000fe200078e0006 */
[----:B------:R-:W3:Y:S03]  /*09d0*/  @P1 LDG.E R14, desc[UR18][R14.64] ;  /* 0x000000120e0e1981 */ /* 0x000ee6000c1e1900 */
[----:B------:R-:W-:Y:S01]  /*09e0*/  @!P0 IMAD.WIDE R8, R19, 0x4, R8 ;  /* 0x0000000413088825 */ /* 0x000fe200078e0208 */
[----:B------:R-:W3:Y:S04]  /*09f0*/  @P1 LDG.E R2, desc[UR18][R2.64+0x4] ;  /* 0x0000041202021981 */ /* 0x000ee8000c1e1900 */
[----:B------:R-:W4:Y:S04]  /*0a00*/  @!P0 LDG.E R7, desc[UR18][R6.64] ;  /* 0x0000001206078981 */ /* 0x000f28000c1e1900 */
[----:B------:R-:W4:Y:S01]  /*0a10*/  @!P0 LDG.E R8, desc[UR18][R8.64] ;  /* 0x0000001208088981 */ /* 0x000f22000c1e1900 */
[----:B--2---:R-:W-:-:S04]  /*0a20*/  @P1 FFMA R11, R11, R4, R12 ;  /* 0x000000040b0b1223 */ /* 0x004fc8000000000c */
[----:B---3--:R-:W-:-:S04]  /*0a30*/  @P1 FFMA R12, R2, R14, R11 ;  /* 0x0000000e020c1223 */ /* 0x008fc8000000000b */
[----:B----4-:R-:W-:-:S07]  /*0a40*/  @!P0 FFMA R12, R7, R8, R12 ;  /* 0x00000008070c8223 */ /* 0x010fce000000000c */
.L_x_6:
[----:B------:R-:W1:Y:S01]  /*0a50*/  LDC.64 R2, c[0x0][0x390] ;  /* 0x0000e400ff027b82 */ /* 0x000e620000000a00 */
[----:B------:R-:W-:-:S05]  /*0a60*/  IADD3 R13, PT, PT, R0, R13, RZ ;  /* 0x0000000d000d7210 */ /* 0x000fca0007ffe0ff */
[----:B-1----:R-:W-:-:S05]  /*0a70*/  IMAD.WIDE R2, R13, 0x4, R2 ;  /* 0x000000040d027825 */ /* 0x002fca00078e0202 */
[----:B0-----:R-:W-:Y:S01]  /*0a80*/  STG.E desc[UR18][R2.64], R12 ;  /* 0x0000000c02007986 */ /* 0x001fe2000c101912 */
[----:B------:R-:W-:Y:S05]  /*0a90*/  EXIT ;  /* 0x000000000000794d */ /* 0x000fea0003800000 */
.L_x_8:
        /* <DEDUP_REMOVED lines=14> */
.L_x_11:


//--------------------- .nv.shared.reserved.0     --------------------------
	.section	.nv.shared.reserved.0,"aw",@nobits
	.weak		__nv_reservedSMEM_offset_0_alias
	.size		__nv_reservedSMEM_offset_0_alias, 0, 64
	.other		__nv_reservedSMEM_offset_0_alias,@"STO_CUDA_RESERVED_SHARED STV_DEFAULT"
__nv_reservedSMEM_offset_0_alias:
	.zero		0
	.zero		64


//--------------------- .nv.shared._Z20MatrixMulKernelTiledPfS_S_i --------------------------
	.section	.nv.shared._Z20MatrixMulKernelTiledPfS_S_i,"aw",@nobits
	.sectionflags	@""
	.align	4
.nv.shared._Z20MatrixMulKernelTiledPfS_S_i:
	.zero		3072


//--------------------- .nv.constant0._Z25MatrixMulKernelTensorCoreP6__halfS0_Pfi --------------------------
	.section	.nv.constant0._Z25MatrixMulKernelTensorCoreP6__halfS0_Pfi,"a",@progbits
	.sectionflags	@""
	.align	4
.nv.constant0._Z25MatrixMulKernelTensorCoreP6__halfS0_Pfi:
	.zero		924


//--------------------- .nv.constant0._Z20MatrixMulKernelTiledPfS_S_i --------------------------
	.section	.nv.constant0._Z20MatrixMulKernelTiledPfS_S_i,"a",@progbits
	.sectionflags	@""
	.align	4
.nv.constant0._Z20MatrixMulKernelTiledPfS_S_i:
	.zero		924


//--------------------- .nv.constant0._Z15MatrixMulKernelPfS_S_i --------------------------
	.section	.nv.constant0._Z15MatrixMulKernelPfS_S_i,"a",@progbits
	.sectionflags	@""
	.align	4
.nv.constant0._Z15MatrixMulKernelPfS_S_i:
	.zero		924


//--------------------- SYMBOLS --------------------------

	.type		.nv.reservedSmem.offset0,@object
	.size		.nv.reservedSmem.offset0,0x4
	.type		.nv.reservedSmem.cap,@object
	.size		.nv.reservedSmem.cap,0x4
